	.target	sm_90a

	.elftype	@"ET_EXEC"


//--------------------- .note.nv.tkinfo           --------------------------
	.section	.note.nv.tkinfo,"",@"SHT_NOTE"
	.sectionflags	@"SHF_NOTE_NV_TKINFO"
	.tkinfo
        /*0018*/ 	.word	0x00000002
        /*0030*/ 	.string	""
        /*0030*/ 	.string	"ptxas"
        /*0030*/ 	.string	"Cuda compilation tools, release 13.0, V13.0.88"
        /*0030*/ 	.string	"Build cuda_13.0.r13.0/compiler.36424714_0"
        /*0030*/ 	.string	"-arch sm_90a -m 64 "



//--------------------- .note.nv.cuinfo           --------------------------
	.section	.note.nv.cuinfo,"",@"SHT_NOTE"
	.sectionflags	@"SHF_NOTE_NV_CUINFO"
        /*0018*/ 	.short	0x0002
        /*001a*/ 	.short	0x005a
        /*001c*/ 	.short	0x0082
	.zero		2


//--------------------- .nv.info                  --------------------------
	.section	.nv.info,"",@"SHT_CUDA_INFO"
	.align	4


	//----- nvinfo : EIATTR_REGCOUNT
	.align		4
        /*0000*/ 	.byte	0x04, 0x2f
        /*0002*/ 	.short	(.L_12 - .L_11)
	.align		4
.L_11:
        /*0004*/ 	.word	index@(_ZN7cutlass13device_kernelINS_4gemm6kernel13GemmUniversalIN4cute5tupleIJiiiiEEENS1_10collective13CollectiveMmaINS1_37MainloopSm90TmaGmmaWarpSpecializedFP8ILi41ENS5_IJNS4_1CILi2EEENSA_ILi1EEESC_EEENS1_35KernelTmaWarpSpecializedCooperativeEEENS5_IJNSA_ILi128EEENSA_ILi48EEENSA_ILi32EEEEEENS_12float_e4m3_tENS5_IJlSC_lEEESK_SL_NS4_8TiledMMAINS4_8MMA_AtomIJNS4_4SM904GMMA30MMA_64x16x32_F32E4M3E4M3_SS_TNILNSP_7ScaleInE1ELSR_1EEEEEENS4_6LayoutISD_NS5_IJSC_NSA_ILi0EEESV_EEEEENS5_IJNS4_10UnderscoreESY_SY_EEEEENS4_13SM90_TMA_LOADENS4_14ComposedLayoutINS4_7SwizzleILi1ELi4ELi3EEENS4_18smem_ptr_flag_bitsILi8EEENSU_INS5_IJNSA_ILi8EEESI_EEENS5_IJSI_SC_EEEEEEEvNS4_8identityENS4_23SM90_TMA_LOAD_MULTICASTES1B_vS1C_EENS_8epilogue10collective6detail29Sm90TmaWarpSpecializedAdapterINS1G_15DefaultEpilogueISK_SL_SL_NS1F_6thread17LinearCombinationISK_Li1EffLNS1K_9ScaleType4KindE0ELNS_15FloatRoundStyleE2ESK_EENS1_15EpilogueDefaultEEEEEvvEEEEvNT_6ParamsE)
        /*0008*/ 	.word	0x000000a8


	//----- nvinfo : EIATTR_FRAME_SIZE
	.align		4
.L_12:
        /*000c*/ 	.byte	0x04, 0x11
        /*000e*/ 	.short	(.L_14 - .L_13)
	.align		4
.L_13:
        /*0010*/ 	.word	index@(_ZN7cutlass13device_kernelINS_4gemm6kernel13GemmUniversalIN4cute5tupleIJiiiiEEENS1_10collective13CollectiveMmaINS1_37MainloopSm90TmaGmmaWarpSpecializedFP8ILi41ENS5_IJNS4_1CILi2EEENSA_ILi1EEESC_EEENS1_35KernelTmaWarpSpecializedCooperativeEEENS5_IJNSA_ILi128EEENSA_ILi48EEENSA_ILi32EEEEEENS_12float_e4m3_tENS5_IJlSC_lEEESK_SL_NS4_8TiledMMAINS4_8MMA_AtomIJNS4_4SM904GMMA30MMA_64x16x32_F32E4M3E4M3_SS_TNILNSP_7ScaleInE1ELSR_1EEEEEENS4_6LayoutISD_NS5_IJSC_NSA_ILi0EEESV_EEEEENS5_IJNS4_10UnderscoreESY_SY_EEEEENS4_13SM90_TMA_LOADENS4_14ComposedLayoutINS4_7SwizzleILi1ELi4ELi3EEENS4_18smem_ptr_flag_bitsILi8EEENSU_INS5_IJNSA_ILi8EEESI_EEENS5_IJSI_SC_EEEEEEEvNS4_8identityENS4_23SM90_TMA_LOAD_MULTICASTES1B_vS1C_EENS_8epilogue10collective6detail29Sm90TmaWarpSpecializedAdapterINS1G_15DefaultEpilogueISK_SL_SL_NS1F_6thread17LinearCombinationISK_Li1EffLNS1K_9ScaleType4KindE0ELNS_15FloatRoundStyleE2ESK_EENS1_15EpilogueDefaultEEEEEvvEEEEvNT_6ParamsE)
        /*0014*/ 	.word	0x00000000


	//----- nvinfo : EIATTR_MIN_STACK_SIZE
	.align		4
.L_14:
        /*0018*/ 	.byte	0x04, 0x12
        /*001a*/ 	.short	(.L_16 - .L_15)
	.align		4
.L_15:
        /*001c*/ 	.word	index@(_ZN7cutlass13device_kernelINS_4gemm6kernel13GemmUniversalIN4cute5tupleIJiiiiEEENS1_10collective13CollectiveMmaINS1_37MainloopSm90TmaGmmaWarpSpecializedFP8ILi41ENS5_IJNS4_1CILi2EEENSA_ILi1EEESC_EEENS1_35KernelTmaWarpSpecializedCooperativeEEENS5_IJNSA_ILi128EEENSA_ILi48EEENSA_ILi32EEEEEENS_12float_e4m3_tENS5_IJlSC_lEEESK_SL_NS4_8TiledMMAINS4_8MMA_AtomIJNS4_4SM904GMMA30MMA_64x16x32_F32E4M3E4M3_SS_TNILNSP_7ScaleInE1ELSR_1EEEEEENS4_6LayoutISD_NS5_IJSC_NSA_ILi0EEESV_EEEEENS5_IJNS4_10UnderscoreESY_SY_EEEEENS4_13SM90_TMA_LOADENS4_14ComposedLayoutINS4_7SwizzleILi1ELi4ELi3EEENS4_18smem_ptr_flag_bitsILi8EEENSU_INS5_IJNSA_ILi8EEESI_EEENS5_IJSI_SC_EEEEEEEvNS4_8identityENS4_23SM90_TMA_LOAD_MULTICASTES1B_vS1C_EENS_8epilogue10collective6detail29Sm90TmaWarpSpecializedAdapterINS1G_15DefaultEpilogueISK_SL_SL_NS1F_6thread17LinearCombinationISK_Li1EffLNS1K_9ScaleType4KindE0ELNS_15FloatRoundStyleE2ESK_EENS1_15EpilogueDefaultEEEEEvvEEEEvNT_6ParamsE)
        /*0020*/ 	.word	0x00000000
.L_16:


//--------------------- .nv.compat                --------------------------
	.section	.nv.compat,"",@"SHT_CUDA_COMPAT_INFO"
	.align	4
        /*0000*/ 	.byte	0x02, 0x09, 0x01, 0x00, 0x02, 0x02, 0x04, 0x00, 0x02, 0x05, 0x05, 0x00, 0x03, 0x07, 0x01, 0x01
        /*0010*/ 	.byte	0x02, 0x03, 0x01, 0x00, 0x02, 0x06, 0x01, 0x00, 0x04, 0x0b, 0x08, 0x00, 0x00, 0x00, 0x00, 0x00
        /*0020*/ 	.byte	0x00, 0x00, 0x00, 0x00


//--------------------- .nv.info._ZN7cutlass13device_kernelINS_4gemm6kernel13GemmUniversalIN4cute5tupleIJiiiiEEENS1_10collective13CollectiveMmaINS1_37MainloopSm90TmaGmmaWarpSpecializedFP8ILi41ENS5_IJNS4_1CILi2EEENSA_ILi1EEESC_EEENS1_35KernelTmaWarpSpecializedCooperativeEEENS5_IJNSA_ILi128EEENSA_ILi48EEENSA_ILi32EEEEEENS_12float_e4m3_tENS5_IJlSC_lEEESK_SL_NS4_8TiledMMAINS4_8MMA_AtomIJNS4_4SM904GMMA30MMA_64x16x32_F32E4M3E4M3_SS_TNILNSP_7ScaleInE1ELSR_1EEEEEENS4_6LayoutISD_NS5_IJSC_NSA_ILi0EEESV_EEEEENS5_IJNS4_10UnderscoreESY_SY_EEEEENS4_13SM90_TMA_LOADENS4_14ComposedLayoutINS4_7SwizzleILi1ELi4ELi3EEENS4_18smem_ptr_flag_bitsILi8EEENSU_INS5_IJNSA_ILi8EEESI_EEENS5_IJSI_SC_EEEEEEEvNS4_8identityENS4_23SM90_TMA_LOAD_MULTICASTES1B_vS1C_EENS_8epilogue10collective6detail29Sm90TmaWarpSpecializedAdapterINS1G_15DefaultEpilogueISK_SL_SL_NS1F_6thread17LinearCombinationISK_Li1EffLNS1K_9ScaleType4KindE0ELNS_15FloatRoundStyleE2ESK_EENS1_15EpilogueDefaultEEEEEvvEEEEvNT_6ParamsE --------------------------
	.section	.nv.info._ZN7cutlass13device_kernelINS_4gemm6kernel13GemmUniversalIN4cute5tupleIJiiiiEEENS1_10collective13CollectiveMmaINS1_37MainloopSm90TmaGmmaWarpSpecializedFP8ILi41ENS5_IJNS4_1CILi2EEENSA_ILi1EEESC_EEENS1_35KernelTmaWarpSpecializedCooperativeEEENS5_IJNSA_ILi128EEENSA_ILi48EEENSA_ILi32EEEEEENS_12float_e4m3_tENS5_IJlSC_lEEESK_SL_NS4_8TiledMMAINS4_8MMA_AtomIJNS4_4SM904GMMA30MMA_64x16x32_F32E4M3E4M3_SS_TNILNSP_7ScaleInE1ELSR_1EEEEEENS4_6LayoutISD_NS5_IJSC_NSA_ILi0EEESV_EEEEENS5_IJNS4_10UnderscoreESY_SY_EEEEENS4_13SM90_TMA_LOADENS4_14ComposedLayoutINS4_7SwizzleILi1ELi4ELi3EEENS4_18smem_ptr_flag_bitsILi8EEENSU_INS5_IJNSA_ILi8EEESI_EEENS5_IJSI_SC_EEEEEEEvNS4_8identityENS4_23SM90_TMA_LOAD_MULTICASTES1B_vS1C_EENS_8epilogue10collective6detail29Sm90TmaWarpSpecializedAdapterINS1G_15DefaultEpilogueISK_SL_SL_NS1F_6thread17LinearCombinationISK_Li1EffLNS1K_9ScaleType4KindE0ELNS_15FloatRoundStyleE2ESK_EENS1_15EpilogueDefaultEEEEEvvEEEEvNT_6ParamsE,"",@"SHT_CUDA_INFO"
	.sectionflags	@""
	.align	4


	//----- nvinfo : EIATTR_CUDA_API_VERSION
	.align		4
        /*0000*/ 	.byte	0x04, 0x37
        /*0002*/ 	.short	(.L_18 - .L_17)
.L_17:
        /*0004*/ 	.word	0x00000082


	//----- nvinfo : EIATTR_KPARAM_INFO
	.align		4
.L_18:
        /*0008*/ 	.byte	0x04, 0x17
        /*000a*/ 	.short	(.L_20 - .L_19)
.L_19:
        /*000c*/ 	.word	0x00000000
        /*0010*/ 	.short	0x0000
        /*0012*/ 	.short	0x0070
        /*0014*/ 	.byte	0x00, 0xf0, 0x01, 0x10


	//----- nvinfo : EIATTR_SPARSE_MMA_MASK
	.align		4
.L_20:
        /*0018*/ 	.byte	0x03, 0x50
        /*001a*/ 	.short	0x0000


	//----- nvinfo : EIATTR_MAXREG_COUNT
	.align		4
        /*001c*/ 	.byte	0x03, 0x1b
        /*001e*/ 	.short	0x00a8


	//----- nvinfo : EIATTR_NUM_BARRIERS
	.align		4
        /*0020*/ 	.byte	0x02, 0x4c
        /*0022*/ 	.byte	0x01
	.zero		1


	//----- nvinfo : EIATTR_MERCURY_ISA_VERSION
	.align		4
        /*0024*/ 	.byte	0x03, 0x5f
        /*0026*/ 	.short	0x0101


	//----- nvinfo : EIATTR_INT_WARP_WIDE_INSTR_OFFSETS
	.align		4
        /*0028*/ 	.byte	0x04, 0x31
        /*002a*/ 	.short	(.L_22 - .L_21)


	//   ....[0]....
.L_21:
        /*002c*/ 	.word	0x00000980


	//   ....[1]....
        /*0030*/ 	.word	0x000009b0


	//   ....[2]....
        /*0034*/ 	.word	0x00000b60


	//   ....[3]....
        /*0038*/ 	.word	0x00002910


	//----- nvinfo : EIATTR_COOP_GROUP_MASK_REGIDS
	.align		4
.L_22:
        /*003c*/ 	.byte	0x04, 0x29
        /*003e*/ 	.short	(.L_24 - .L_23)


	//   ....[0]....
.L_23:
        /*0040*/ 	.word	0xffffffff


	//   ....[1]....
        /*0044*/ 	.word	0xffffffff


	//   ....[2]....
        /*0048*/ 	.word	0xffffffff


	//   ....[3]....
        /*004c*/ 	.word	0xffffffff


	//   ....[4]....
        /*0050*/ 	.word	0xffffffff


	//   ....[5]....
        /*0054*/ 	.word	0xffffffff


	//----- nvinfo : EIATTR_COOP_GROUP_INSTR_OFFSETS
	.align		4
.L_24:
        /*0058*/ 	.byte	0x04, 0x28
        /*005a*/ 	.short	(.L_26 - .L_25)


	//   ....[0]....
.L_25:
        /*005c*/ 	.word	0x00000060


	//   ....[1]....
        /*0060*/ 	.word	0x00000070


	//   ....[2]....
        /*0064*/ 	.word	0x00000130


	//   ....[3]....
        /*0068*/ 	.word	0x000007a0


	//   ....[4]....
        /*006c*/ 	.word	0x00000cd0


	//   ....[5]....
        /*0070*/ 	.word	0x000018b0


	//----- nvinfo : EIATTR_REG_RECONFIG
	.align		4
.L_26:
        /*0074*/ 	.byte	0x01, 0x54
	.zero		2


	//----- nvinfo : EIATTR_MBARRIER_INSTR_OFFSETS
	.align		4
        /*0078*/ 	.byte	0x04, 0x39
        /*007a*/ 	.short	(.L_28 - .L_27)


	//   ....[0]....
.L_27:
        /*007c*/ 	.word	0x00000250
        /*0080*/ 	.word	0x000000ff
        /*0084*/ 	.word	0x00000000
        /*0088*/ 	.short	0x0100
        /*008a*/ 	.byte	0x08
	.zero		1


	//   ....[1]....
        /*008c*/ 	.word	0x00000260
        /*0090*/ 	.word	0x000000ff
        /*0094*/ 	.word	0x00000148
        /*0098*/ 	.short	0x0100
        /*009a*/ 	.byte	0x08
	.zero		1


	//   ....[2]....
        /*009c*/ 	.word	0x00000270
        /*00a0*/ 	.word	0x000000ff
        /*00a4*/ 	.word	0x00000008
        /*00a8*/ 	.short	0x0100
        /*00aa*/ 	.byte	0x08
	.zero		1


	//   ....[3]....
        /*00ac*/ 	.word	0x00000280
        /*00b0*/ 	.word	0x000000ff
        /*00b4*/ 	.word	0x00000150
        /*00b8*/ 	.short	0x0100
        /*00ba*/ 	.byte	0x08
	.zero		1


	//   ....[4]....
        /*00bc*/ 	.word	0x00000290
        /*00c0*/ 	.word	0x000000ff
        /*00c4*/ 	.word	0x00000010
        /*00c8*/ 	.short	0x0100
        /*00ca*/ 	.byte	0x08
	.zero		1


	//   ....[5]....
        /*00cc*/ 	.word	0x000002a0
        /*00d0*/ 	.word	0x000000ff
        /*00d4*/ 	.word	0x00000158
        /*00d8*/ 	.short	0x0100
        /*00da*/ 	.byte	0x08
	.zero		1


	//   ....[6]....
        /*00dc*/ 	.word	0x000002b0
        /*00e0*/ 	.word	0x000000ff
        /*00e4*/ 	.word	0x00000018
        /*00e8*/ 	.short	0x0100
        /*00ea*/ 	.byte	0x08
	.zero		1


	//   ....[7]....
        /*00ec*/ 	.word	0x000002c0
        /*00f0*/ 	.word	0x000000ff
        /*00f4*/ 	.word	0x00000160
        /*00f8*/ 	.short	0x0100
        /*00fa*/ 	.byte	0x08
	.zero		1


	//   ....[8]....
        /*00fc*/ 	.word	0x000002d0
        /*0100*/ 	.word	0x000000ff
        /*0104*/ 	.word	0x00000020
        /*0108*/ 	.short	0x0100
        /*010a*/ 	.byte	0x08
	.zero		1


	//   ....[9]....
        /*010c*/ 	.word	0x000002e0
        /*0110*/ 	.word	0x000000ff
        /*0114*/ 	.word	0x00000168
        /*0118*/ 	.short	0x0100
        /*011a*/ 	.byte	0x08
	.zero		1


	//   ....[10]....
        /*011c*/ 	.word	0x000002f0
        /*0120*/ 	.word	0x000000ff
        /*0124*/ 	.word	0x00000028
        /*0128*/ 	.short	0x0100
        /*012a*/ 	.byte	0x08
	.zero		1


	//   ....[11]....
        /*012c*/ 	.word	0x00000300
        /*0130*/ 	.word	0x000000ff
        /*0134*/ 	.word	0x00000170
        /*0138*/ 	.short	0x0100
        /*013a*/ 	.byte	0x08
	.zero		1


	//   ....[12]....
        /*013c*/ 	.word	0x00000310
        /*0140*/ 	.word	0x000000ff
        /*0144*/ 	.word	0x00000030
        /*0148*/ 	.short	0x0100
        /*014a*/ 	.byte	0x08
	.zero		1


	//   ....[13]....
        /*014c*/ 	.word	0x00000320
        /*0150*/ 	.word	0x000000ff
        /*0154*/ 	.word	0x00000178
        /*0158*/ 	.short	0x0100
        /*015a*/ 	.byte	0x08
	.zero		1


	//   ....[14]....
        /*015c*/ 	.word	0x00000330
        /*0160*/ 	.word	0x000000ff
        /*0164*/ 	.word	0x00000038
        /*0168*/ 	.short	0x0100
        /*016a*/ 	.byte	0x08
	.zero		1


	//   ....[15]....
        /*016c*/ 	.word	0x00000340
        /*0170*/ 	.word	0x000000ff
        /*0174*/ 	.word	0x00000180
        /*0178*/ 	.short	0x0100
        /*017a*/ 	.byte	0x08
	.zero		1


	//   ....[16]....
        /*017c*/ 	.word	0x00000350
        /*0180*/ 	.word	0x000000ff
        /*0184*/ 	.word	0x00000040
        /*0188*/ 	.short	0x0100
        /*018a*/ 	.byte	0x08
	.zero		1


	//   ....[17]....
        /*018c*/ 	.word	0x00000360
        /*0190*/ 	.word	0x000000ff
        /*0194*/ 	.word	0x00000188
        /*0198*/ 	.short	0x0100
        /*019a*/ 	.byte	0x08
	.zero		1


	//   ....[18]....
        /*019c*/ 	.word	0x00000370
        /*01a0*/ 	.word	0x000000ff
        /*01a4*/ 	.word	0x00000048
        /*01a8*/ 	.short	0x0100
        /*01aa*/ 	.byte	0x08
	.zero		1


	//   ....[19]....
        /*01ac*/ 	.word	0x00000380
        /*01b0*/ 	.word	0x000000ff
        /*01b4*/ 	.word	0x00000190
        /*01b8*/ 	.short	0x0100
        /*01ba*/ 	.byte	0x08
	.zero		1


	//   ....[20]....
        /*01bc*/ 	.word	0x00000390
        /*01c0*/ 	.word	0x000000ff
        /*01c4*/ 	.word	0x00000050
        /*01c8*/ 	.short	0x0100
        /*01ca*/ 	.byte	0x08
	.zero		1


	//   ....[21]....
        /*01cc*/ 	.word	0x000003a0
        /*01d0*/ 	.word	0x000000ff
        /*01d4*/ 	.word	0x00000198
        /*01d8*/ 	.short	0x0100
        /*01da*/ 	.byte	0x08
	.zero		1


	//   ....[22]....
        /*01dc*/ 	.word	0x000003b0
        /*01e0*/ 	.word	0x000000ff
        /*01e4*/ 	.word	0x00000058
        /*01e8*/ 	.short	0x0100
        /*01ea*/ 	.byte	0x08
	.zero		1


	//   ....[23]....
        /*01ec*/ 	.word	0x000003c0
        /*01f0*/ 	.word	0x000000ff
        /*01f4*/ 	.word	0x000001a0
        /*01f8*/ 	.short	0x0100
        /*01fa*/ 	.byte	0x08
	.zero		1


	//   ....[24]....
        /*01fc*/ 	.word	0x000003d0
        /*0200*/ 	.word	0x000000ff
        /*0204*/ 	.word	0x00000060
        /*0208*/ 	.short	0x0100
        /*020a*/ 	.byte	0x08
	.zero		1


	//   ....[25]....
        /*020c*/ 	.word	0x000003e0
        /*0210*/ 	.word	0x000000ff
        /*0214*/ 	.word	0x000001a8
        /*0218*/ 	.short	0x0100
        /*021a*/ 	.byte	0x08
	.zero		1


	//   ....[26]....
        /*021c*/ 	.word	0x000003f0
        /*0220*/ 	.word	0x000000ff
        /*0224*/ 	.word	0x00000068
        /*0228*/ 	.short	0x0100
        /*022a*/ 	.byte	0x08
	.zero		1


	//   ....[27]....
        /*022c*/ 	.word	0x00000400
        /*0230*/ 	.word	0x000000ff
        /*0234*/ 	.word	0x000001b0
        /*0238*/ 	.short	0x0100
        /*023a*/ 	.byte	0x08
	.zero		1


	//   ....[28]....
        /*023c*/ 	.word	0x00000410
        /*0240*/ 	.word	0x000000ff
        /*0244*/ 	.word	0x00000070
        /*0248*/ 	.short	0x0100
        /*024a*/ 	.byte	0x08
	.zero		1


	//   ....[29]....
        /*024c*/ 	.word	0x00000420
        /*0250*/ 	.word	0x000000ff
        /*0254*/ 	.word	0x000001b8
        /*0258*/ 	.short	0x0100
        /*025a*/ 	.byte	0x08
	.zero		1


	//   ....[30]....
        /*025c*/ 	.word	0x00000430
        /*0260*/ 	.word	0x000000ff
        /*0264*/ 	.word	0x00000078
        /*0268*/ 	.short	0x0100
        /*026a*/ 	.byte	0x08
	.zero		1


	//   ....[31]....
        /*026c*/ 	.word	0x00000440
        /*0270*/ 	.word	0x000000ff
        /*0274*/ 	.word	0x000001c0
        /*0278*/ 	.short	0x0100
        /*027a*/ 	.byte	0x08
	.zero		1


	//   ....[32]....
        /*027c*/ 	.word	0x00000450
        /*0280*/ 	.word	0x000000ff
        /*0284*/ 	.word	0x00000080
        /*0288*/ 	.short	0x0100
        /*028a*/ 	.byte	0x08
	.zero		1


	//   ....[33]....
        /*028c*/ 	.word	0x00000460
        /*0290*/ 	.word	0x000000ff
        /*0294*/ 	.word	0x000001c8
        /*0298*/ 	.short	0x0100
        /*029a*/ 	.byte	0x08
	.zero		1


	//   ....[34]....
        /*029c*/ 	.word	0x00000470
        /*02a0*/ 	.word	0x000000ff
        /*02a4*/ 	.word	0x00000088
        /*02a8*/ 	.short	0x0100
        /*02aa*/ 	.byte	0x08
	.zero		1


	//   ....[35]....
        /*02ac*/ 	.word	0x00000480
        /*02b0*/ 	.word	0x000000ff
        /*02b4*/ 	.word	0x000001d0
        /*02b8*/ 	.short	0x0100
        /*02ba*/ 	.byte	0x08
	.zero		1


	//   ....[36]....
        /*02bc*/ 	.word	0x00000490
        /*02c0*/ 	.word	0x000000ff
        /*02c4*/ 	.word	0x00000090
        /*02c8*/ 	.short	0x0100
        /*02ca*/ 	.byte	0x08
	.zero		1


	//   ....[37]....
        /*02cc*/ 	.word	0x000004a0
        /*02d0*/ 	.word	0x000000ff
        /*02d4*/ 	.word	0x000001d8
        /*02d8*/ 	.short	0x0100
        /*02da*/ 	.byte	0x08
	.zero		1


	//   ....[38]....
        /*02dc*/ 	.word	0x000004b0
        /*02e0*/ 	.word	0x000000ff
        /*02e4*/ 	.word	0x00000098
        /*02e8*/ 	.short	0x0100
        /*02ea*/ 	.byte	0x08
	.zero		1


	//   ....[39]....
        /*02ec*/ 	.word	0x000004c0
        /*02f0*/ 	.word	0x000000ff
        /*02f4*/ 	.word	0x000001e0
        /*02f8*/ 	.short	0x0100
        /*02fa*/ 	.byte	0x08
	.zero		1


	//   ....[40]....
        /*02fc*/ 	.word	0x000004d0
        /*0300*/ 	.word	0x000000ff
        /*0304*/ 	.word	0x000000a0
        /*0308*/ 	.short	0x0100
        /*030a*/ 	.byte	0x08
	.zero		1


	//   ....[41]....
        /*030c*/ 	.word	0x000004e0
        /*0310*/ 	.word	0x000000ff
        /*0314*/ 	.word	0x000001e8
        /*0318*/ 	.short	0x0100
        /*031a*/ 	.byte	0x08
	.zero		1


	//   ....[42]....
        /*031c*/ 	.word	0x000004f0
        /*0320*/ 	.word	0x000000ff
        /*0324*/ 	.word	0x000000a8
        /*0328*/ 	.short	0x0100
        /*032a*/ 	.byte	0x08
	.zero		1


	//   ....[43]....
        /*032c*/ 	.word	0x00000500
        /*0330*/ 	.word	0x000000ff
        /*0334*/ 	.word	0x000001f0
        /*0338*/ 	.short	0x0100
        /*033a*/ 	.byte	0x08
	.zero		1


	//   ....[44]....
        /*033c*/ 	.word	0x00000510
        /*0340*/ 	.word	0x000000ff
        /*0344*/ 	.word	0x000000b0
        /*0348*/ 	.short	0x0100
        /*034a*/ 	.byte	0x08
	.zero		1


	//   ....[45]....
        /*034c*/ 	.word	0x00000520
        /*0350*/ 	.word	0x000000ff
        /*0354*/ 	.word	0x000001f8
        /*0358*/ 	.short	0x0100
        /*035a*/ 	.byte	0x08
	.zero		1


	//   ....[46]....
        /*035c*/ 	.word	0x00000530
        /*0360*/ 	.word	0x000000ff
        /*0364*/ 	.word	0x000000b8
        /*0368*/ 	.short	0x0100
        /*036a*/ 	.byte	0x08
	.zero		1


	//   ....[47]....
        /*036c*/ 	.word	0x00000540
        /*0370*/ 	.word	0x000000ff
        /*0374*/ 	.word	0x00000200
        /*0378*/ 	.short	0x0100
        /*037a*/ 	.byte	0x08
	.zero		1


	//   ....[48]....
        /*037c*/ 	.word	0x00000550
        /*0380*/ 	.word	0x000000ff
        /*0384*/ 	.word	0x000000c0
        /*0388*/ 	.short	0x0100
        /*038a*/ 	.byte	0x08
	.zero		1


	//   ....[49]....
        /*038c*/ 	.word	0x00000560
        /*0390*/ 	.word	0x000000ff
        /*0394*/ 	.word	0x00000208
        /*0398*/ 	.short	0x0100
        /*039a*/ 	.byte	0x08
	.zero		1


	//   ....[50]....
        /*039c*/ 	.word	0x00000570
        /*03a0*/ 	.word	0x000000ff
        /*03a4*/ 	.word	0x000000c8
        /*03a8*/ 	.short	0x0100
        /*03aa*/ 	.byte	0x08
	.zero		1


	//   ....[51]....
        /*03ac*/ 	.word	0x00000580
        /*03b0*/ 	.word	0x000000ff
        /*03b4*/ 	.word	0x00000210
        /*03b8*/ 	.short	0x0100
        /*03ba*/ 	.byte	0x08
	.zero		1


	//   ....[52]....
        /*03bc*/ 	.word	0x00000590
        /*03c0*/ 	.word	0x000000ff
        /*03c4*/ 	.word	0x000000d0
        /*03c8*/ 	.short	0x0100
        /*03ca*/ 	.byte	0x08
	.zero		1


	//   ....[53]....
        /*03cc*/ 	.word	0x000005a0
        /*03d0*/ 	.word	0x000000ff
        /*03d4*/ 	.word	0x00000218
        /*03d8*/ 	.short	0x0100
        /*03da*/ 	.byte	0x08
	.zero		1


	//   ....[54]....
        /*03dc*/ 	.word	0x000005b0
        /*03e0*/ 	.word	0x000000ff
        /*03e4*/ 	.word	0x000000d8
        /*03e8*/ 	.short	0x0100
        /*03ea*/ 	.byte	0x08
	.zero		1


	//   ....[55]....
        /*03ec*/ 	.word	0x000005c0
        /*03f0*/ 	.word	0x000000ff
        /*03f4*/ 	.word	0x00000220
        /*03f8*/ 	.short	0x0100
        /*03fa*/ 	.byte	0x08
	.zero		1


	//   ....[56]....
        /*03fc*/ 	.word	0x000005d0
        /*0400*/ 	.word	0x000000ff
        /*0404*/ 	.word	0x000000e0
        /*0408*/ 	.short	0x0100
        /*040a*/ 	.byte	0x08
	.zero		1


	//   ....[57]....
        /*040c*/ 	.word	0x000005e0
        /*0410*/ 	.word	0x000000ff
        /*0414*/ 	.word	0x00000228
        /*0418*/ 	.short	0x0100
        /*041a*/ 	.byte	0x08
	.zero		1


	//   ....[58]....
        /*041c*/ 	.word	0x000005f0
        /*0420*/ 	.word	0x000000ff
        /*0424*/ 	.word	0x000000e8
        /*0428*/ 	.short	0x0100
        /*042a*/ 	.byte	0x08
	.zero		1


	//   ....[59]....
        /*042c*/ 	.word	0x00000600
        /*0430*/ 	.word	0x000000ff
        /*0434*/ 	.word	0x00000230
        /*0438*/ 	.short	0x0100
        /*043a*/ 	.byte	0x08
	.zero		1


	//   ....[60]....
        /*043c*/ 	.word	0x00000610
        /*0440*/ 	.word	0x000000ff
        /*0444*/ 	.word	0x000000f0
        /*0448*/ 	.short	0x0100
        /*044a*/ 	.byte	0x08
	.zero		1


	//   ....[61]....
        /*044c*/ 	.word	0x00000620
        /*0450*/ 	.word	0x000000ff
        /*0454*/ 	.word	0x00000238
        /*0458*/ 	.short	0x0100
        /*045a*/ 	.byte	0x08
	.zero		1


	//   ....[62]....
        /*045c*/ 	.word	0x00000630
        /*0460*/ 	.word	0x000000ff
        /*0464*/ 	.word	0x000000f8
        /*0468*/ 	.short	0x0100
        /*046a*/ 	.byte	0x08
	.zero		1


	//   ....[63]....
        /*046c*/ 	.word	0x00000640
        /*0470*/ 	.word	0x000000ff
        /*0474*/ 	.word	0x00000240
        /*0478*/ 	.short	0x0100
        /*047a*/ 	.byte	0x08
	.zero		1


	//   ....[64]....
        /*047c*/ 	.word	0x00000650
        /*0480*/ 	.word	0x000000ff
        /*0484*/ 	.word	0x00000100
        /*0488*/ 	.short	0x0100
        /*048a*/ 	.byte	0x08
	.zero		1


	//   ....[65]....
        /*048c*/ 	.word	0x00000660
        /*0490*/ 	.word	0x000000ff
        /*0494*/ 	.word	0x00000248
        /*0498*/ 	.short	0x0100
        /*049a*/ 	.byte	0x08
	.zero		1


	//   ....[66]....
        /*049c*/ 	.word	0x00000670
        /*04a0*/ 	.word	0x000000ff
        /*04a4*/ 	.word	0x00000108
        /*04a8*/ 	.short	0x0100
        /*04aa*/ 	.byte	0x08
	.zero		1


	//   ....[67]....
        /*04ac*/ 	.word	0x00000680
        /*04b0*/ 	.word	0x000000ff
        /*04b4*/ 	.word	0x00000250
        /*04b8*/ 	.short	0x0100
        /*04ba*/ 	.byte	0x08
	.zero		1


	//   ....[68]....
        /*04bc*/ 	.word	0x00000690
        /*04c0*/ 	.word	0x000000ff
        /*04c4*/ 	.word	0x00000110
        /*04c8*/ 	.short	0x0100
        /*04ca*/ 	.byte	0x08
	.zero		1


	//   ....[69]....
        /*04cc*/ 	.word	0x000006a0
        /*04d0*/ 	.word	0x000000ff
        /*04d4*/ 	.word	0x00000258
        /*04d8*/ 	.short	0x0100
        /*04da*/ 	.byte	0x08
	.zero		1


	//   ....[70]....
        /*04dc*/ 	.word	0x000006b0
        /*04e0*/ 	.word	0x000000ff
        /*04e4*/ 	.word	0x00000118
        /*04e8*/ 	.short	0x0100
        /*04ea*/ 	.byte	0x08
	.zero		1


	//   ....[71]....
        /*04ec*/ 	.word	0x000006c0
        /*04f0*/ 	.word	0x000000ff
        /*04f4*/ 	.word	0x00000260
        /*04f8*/ 	.short	0x0100
        /*04fa*/ 	.byte	0x08
	.zero		1


	//   ....[72]....
        /*04fc*/ 	.word	0x000006d0
        /*0500*/ 	.word	0x000000ff
        /*0504*/ 	.word	0x00000120
        /*0508*/ 	.short	0x0100
        /*050a*/ 	.byte	0x08
	.zero		1


	//   ....[73]....
        /*050c*/ 	.word	0x000006e0
        /*0510*/ 	.word	0x000000ff
        /*0514*/ 	.word	0x00000268
        /*0518*/ 	.short	0x0100
        /*051a*/ 	.byte	0x08
	.zero		1


	//   ....[74]....
        /*051c*/ 	.word	0x000006f0
        /*0520*/ 	.word	0x000000ff
        /*0524*/ 	.word	0x00000128
        /*0528*/ 	.short	0x0100
        /*052a*/ 	.byte	0x08
	.zero		1


	//   ....[75]....
        /*052c*/ 	.word	0x00000700
        /*0530*/ 	.word	0x000000ff
        /*0534*/ 	.word	0x00000270
        /*0538*/ 	.short	0x0100
        /*053a*/ 	.byte	0x08
	.zero		1


	//   ....[76]....
        /*053c*/ 	.word	0x00000710
        /*0540*/ 	.word	0x000000ff
        /*0544*/ 	.word	0x00000130
        /*0548*/ 	.short	0x0100
        /*054a*/ 	.byte	0x08
	.zero		1


	//   ....[77]....
        /*054c*/ 	.word	0x00000720
        /*0550*/ 	.word	0x000000ff
        /*0554*/ 	.word	0x00000278
        /*0558*/ 	.short	0x0100
        /*055a*/ 	.byte	0x08
	.zero		1


	//   ....[78]....
        /*055c*/ 	.word	0x00000730
        /*0560*/ 	.word	0x000000ff
        /*0564*/ 	.word	0x00000138
        /*0568*/ 	.short	0x0100
        /*056a*/ 	.byte	0x08
	.zero		1


	//   ....[79]....
        /*056c*/ 	.word	0x00000740
        /*0570*/ 	.word	0x000000ff
        /*0574*/ 	.word	0x00000280
        /*0578*/ 	.short	0x0100
        /*057a*/ 	.byte	0x08
	.zero		1


	//   ....[80]....
        /*057c*/ 	.word	0x00000750
        /*0580*/ 	.word	0x000000ff
        /*0584*/ 	.word	0x00000140
        /*0588*/ 	.short	0x0100
        /*058a*/ 	.byte	0x08
	.zero		1


	//   ....[81]....
        /*058c*/ 	.word	0x00000760
        /*0590*/ 	.word	0x000000ff
        /*0594*/ 	.word	0x00000288
        /*0598*/ 	.short	0x0100
        /*059a*/ 	.byte	0x08
	.zero		1


	//   ....[82]....
        /*059c*/ 	.word	0x00000bf0
        /*05a0*/ 	.word	0x000000ff
        /*05a4*/ 	.word	0x000002a0
        /*05a8*/ 	.short	0x0100
        /*05aa*/ 	.byte	0x06
	.zero		1


	//   ....[83]....
        /*05ac*/ 	.word	0x00000c60
        /*05b0*/ 	.word	0x000000ff
        /*05b4*/ 	.word	0x000002a8
        /*05b8*/ 	.short	0x0100
        /*05ba*/ 	.byte	0x06
	.zero		1


	//   ....[84]....
        /*05bc*/ 	.word	0x00001c00
        /*05c0*/ 	.word	0x000000ff
        /*05c4*/ 	.word	0x00000000
        /*05c8*/ 	.short	0x010a
        /*05ca*/ 	.byte	0x06
	.zero		1


	//   ....[85]....
        /*05cc*/ 	.word	0x00001c40
        /*05d0*/ 	.word	0x000000ff
        /*05d4*/ 	.word	0x00000000
        /*05d8*/ 	.short	0x010a
        /*05da*/ 	.byte	0x06
	.zero		1


	//   ....[86]....
        /*05dc*/ 	.word	0x000021b0
        /*05e0*/ 	.word	0x000000ff
        /*05e4*/ 	.word	0x00000000
        /*05e8*/ 	.short	0x010a
        /*05ea*/ 	.byte	0x10
	.zero		1


	//   ....[87]....
        /*05ec*/ 	.word	0x000021f0
        /*05f0*/ 	.word	0x000000ff
        /*05f4*/ 	.word	0x00000000
        /*05f8*/ 	.short	0x010a
        /*05fa*/ 	.byte	0x10
	.zero		1


	//   ....[88]....
        /*05fc*/ 	.word	0x000025c0
        /*0600*/ 	.word	0x0000000c
        /*0604*/ 	.word	0x00000000
        /*0608*/ 	.short	0x0101
        /*060a*/ 	.byte	0x3f
	.zero		1


	//   ....[89]....
        /*060c*/ 	.word	0x000029b0
        /*0610*/ 	.word	0x0000000a
        /*0614*/ 	.word	0x00000000
        /*0618*/ 	.short	0x0101
        /*061a*/ 	.byte	0x3f
	.zero		1


	//   ....[90]....
        /*061c*/ 	.word	0x00005780
        /*0620*/ 	.word	0x00000014
        /*0624*/ 	.word	0x00000148
        /*0628*/ 	.short	0x010a
        /*062a*/ 	.byte	0x3f
	.zero		1


	//   ....[91]....
        /*062c*/ 	.word	0x00005b10
        /*0630*/ 	.word	0x00000004
        /*0634*/ 	.word	0x000002a8
        /*0638*/ 	.short	0x0101
        /*063a*/ 	.byte	0x3f
	.zero		1


	//   ....[92]....
        /*063c*/ 	.word	0x00006220
        /*0640*/ 	.word	0x00000006
        /*0644*/ 	.word	0x00000000
        /*0648*/ 	.short	0x010a
        /*064a*/ 	.byte	0x3f
	.zero		1


	//   ....[93]....
        /*064c*/ 	.word	0x000062a0
        /*0650*/ 	.word	0x00000007
        /*0654*/ 	.word	0x00000000
        /*0658*/ 	.short	0x010a
        /*065a*/ 	.byte	0x3f
	.zero		1


	//   ....[94]....
        /*065c*/ 	.word	0x00006330
        /*0660*/ 	.word	0x00000006
        /*0664*/ 	.word	0x00000000
        /*0668*/ 	.short	0x010a
        /*066a*/ 	.byte	0x3f
	.zero		1


	//   ....[95]....
        /*066c*/ 	.word	0x000063c0
        /*0670*/ 	.word	0x00000009
        /*0674*/ 	.word	0x00000000
        /*0678*/ 	.short	0x010a
        /*067a*/ 	.byte	0x3f
	.zero		1


	//   ....[96]....
        /*067c*/ 	.word	0x00006450
        /*0680*/ 	.word	0x00000006
        /*0684*/ 	.word	0x00000000
        /*0688*/ 	.short	0x010a
        /*068a*/ 	.byte	0x3f
	.zero		1


	//   ....[97]....
        /*068c*/ 	.word	0x000064e0
        /*0690*/ 	.word	0x00000009
        /*0694*/ 	.word	0x00000000
        /*0698*/ 	.short	0x010a
        /*069a*/ 	.byte	0x3f
	.zero		1


	//   ....[98]....
        /*069c*/ 	.word	0x00006570
        /*06a0*/ 	.word	0x00000006
        /*06a4*/ 	.word	0x00000000
        /*06a8*/ 	.short	0x010a
        /*06aa*/ 	.byte	0x3f
	.zero		1


	//   ....[99]....
        /*06ac*/ 	.word	0x00006600
        /*06b0*/ 	.word	0x00000009
        /*06b4*/ 	.word	0x00000000
        /*06b8*/ 	.short	0x010a
        /*06ba*/ 	.byte	0x3f
	.zero		1


	//   ....[100]....
        /*06bc*/ 	.word	0x00006690
        /*06c0*/ 	.word	0x00000006
        /*06c4*/ 	.word	0x00000000
        /*06c8*/ 	.short	0x010a
        /*06ca*/ 	.byte	0x3f
	.zero		1


	//   ....[101]....
        /*06cc*/ 	.word	0x00006720
        /*06d0*/ 	.word	0x00000009
        /*06d4*/ 	.word	0x00000000
        /*06d8*/ 	.short	0x010a
        /*06da*/ 	.byte	0x3f
	.zero		1


	//   ....[102]....
        /*06dc*/ 	.word	0x000067b0
        /*06e0*/ 	.word	0x00000006
        /*06e4*/ 	.word	0x00000000
        /*06e8*/ 	.short	0x010a
        /*06ea*/ 	.byte	0x3f
	.zero		1


	//   ....[103]....
        /*06ec*/ 	.word	0x00006840
        /*06f0*/ 	.word	0x00000009
        /*06f4*/ 	.word	0x00000000
        /*06f8*/ 	.short	0x010a
        /*06fa*/ 	.byte	0x3f
	.zero		1


	//   ....[104]....
        /*06fc*/ 	.word	0x000068d0
        /*0700*/ 	.word	0x00000006
        /*0704*/ 	.word	0x00000000
        /*0708*/ 	.short	0x010a
        /*070a*/ 	.byte	0x3f
	.zero		1


	//   ....[105]....
        /*070c*/ 	.word	0x00006960
        /*0710*/ 	.word	0x00000009
        /*0714*/ 	.word	0x00000000
        /*0718*/ 	.short	0x010a
        /*071a*/ 	.byte	0x3f
	.zero		1


	//   ....[106]....
        /*071c*/ 	.word	0x000069f0
        /*0720*/ 	.word	0x00000006
        /*0724*/ 	.word	0x00000000
        /*0728*/ 	.short	0x010a
        /*072a*/ 	.byte	0x3f
	.zero		1


	//   ....[107]....
        /*072c*/ 	.word	0x00006a80
        /*0730*/ 	.word	0x00000009
        /*0734*/ 	.word	0x00000000
        /*0738*/ 	.short	0x010a
        /*073a*/ 	.byte	0x3f
	.zero		1


	//   ....[108]....
        /*073c*/ 	.word	0x00006b10
        /*0740*/ 	.word	0x00000006
        /*0744*/ 	.word	0x00000000
        /*0748*/ 	.short	0x010a
        /*074a*/ 	.byte	0x3f
	.zero		1


	//   ....[109]....
        /*074c*/ 	.word	0x00006ba0
        /*0750*/ 	.word	0x00000009
        /*0754*/ 	.word	0x00000000
        /*0758*/ 	.short	0x010a
        /*075a*/ 	.byte	0x3f
	.zero		1


	//   ....[110]....
        /*075c*/ 	.word	0x00006c30
        /*0760*/ 	.word	0x00000006
        /*0764*/ 	.word	0x00000000
        /*0768*/ 	.short	0x010a
        /*076a*/ 	.byte	0x3f
	.zero		1


	//   ....[111]....
        /*076c*/ 	.word	0x00006cc0
        /*0770*/ 	.word	0x00000009
        /*0774*/ 	.word	0x00000000
        /*0778*/ 	.short	0x010a
        /*077a*/ 	.byte	0x3f
	.zero		1


	//   ....[112]....
        /*077c*/ 	.word	0x00006d50
        /*0780*/ 	.word	0x00000006
        /*0784*/ 	.word	0x00000000
        /*0788*/ 	.short	0x010a
        /*078a*/ 	.byte	0x3f
	.zero		1


	//   ....[113]....
        /*078c*/ 	.word	0x00006de0
        /*0790*/ 	.word	0x00000009
        /*0794*/ 	.word	0x00000000
        /*0798*/ 	.short	0x010a
        /*079a*/ 	.byte	0x3f
	.zero		1


	//   ....[114]....
        /*079c*/ 	.word	0x00006e70
        /*07a0*/ 	.word	0x00000006
        /*07a4*/ 	.word	0x00000000
        /*07a8*/ 	.short	0x010a
        /*07aa*/ 	.byte	0x3f
	.zero		1


	//   ....[115]....
        /*07ac*/ 	.word	0x00006f00
        /*07b0*/ 	.word	0x00000009
        /*07b4*/ 	.word	0x00000000
        /*07b8*/ 	.short	0x010a
        /*07ba*/ 	.byte	0x3f
	.zero		1


	//   ....[116]....
        /*07bc*/ 	.word	0x00006f90
        /*07c0*/ 	.word	0x00000006
        /*07c4*/ 	.word	0x00000000
        /*07c8*/ 	.short	0x010a
        /*07ca*/ 	.byte	0x3f
	.zero		1


	//   ....[117]....
        /*07cc*/ 	.word	0x00007020
        /*07d0*/ 	.word	0x00000009
        /*07d4*/ 	.word	0x00000000
        /*07d8*/ 	.short	0x010a
        /*07da*/ 	.byte	0x3f
	.zero		1


	//   ....[118]....
        /*07dc*/ 	.word	0x000070b0
        /*07e0*/ 	.word	0x00000006
        /*07e4*/ 	.word	0x00000000
        /*07e8*/ 	.short	0x010a
        /*07ea*/ 	.byte	0x3f
	.zero		1


	//   ....[119]....
        /*07ec*/ 	.word	0x00007140
        /*07f0*/ 	.word	0x00000009
        /*07f4*/ 	.word	0x00000000
        /*07f8*/ 	.short	0x010a
        /*07fa*/ 	.byte	0x3f
	.zero		1


	//   ....[120]....
        /*07fc*/ 	.word	0x000071d0
        /*0800*/ 	.word	0x00000006
        /*0804*/ 	.word	0x00000000
        /*0808*/ 	.short	0x010a
        /*080a*/ 	.byte	0x3f
	.zero		1


	//   ....[121]....
        /*080c*/ 	.word	0x00007260
        /*0810*/ 	.word	0x00000009
        /*0814*/ 	.word	0x00000000
        /*0818*/ 	.short	0x010a
        /*081a*/ 	.byte	0x3f
	.zero		1


	//   ....[122]....
        /*081c*/ 	.word	0x000072f0
        /*0820*/ 	.word	0x00000006
        /*0824*/ 	.word	0x00000000
        /*0828*/ 	.short	0x010a
        /*082a*/ 	.byte	0x3f
	.zero		1


	//   ....[123]....
        /*082c*/ 	.word	0x00007380
        /*0830*/ 	.word	0x00000009
        /*0834*/ 	.word	0x00000000
        /*0838*/ 	.short	0x010a
        /*083a*/ 	.byte	0x3f
	.zero		1


	//   ....[124]....
        /*083c*/ 	.word	0x00007410
        /*0840*/ 	.word	0x00000006
        /*0844*/ 	.word	0x00000000
        /*0848*/ 	.short	0x010a
        /*084a*/ 	.byte	0x3f
	.zero		1


	//   ....[125]....
        /*084c*/ 	.word	0x000074a0
        /*0850*/ 	.word	0x00000009
        /*0854*/ 	.word	0x00000000
        /*0858*/ 	.short	0x010a
        /*085a*/ 	.byte	0x3f
	.zero		1


	//   ....[126]....
        /*085c*/ 	.word	0x00007530
        /*0860*/ 	.word	0x00000006
        /*0864*/ 	.word	0x00000000
        /*0868*/ 	.short	0x010a
        /*086a*/ 	.byte	0x3f
	.zero		1


	//   ....[127]....
        /*086c*/ 	.word	0x000075c0
        /*0870*/ 	.word	0x00000009
        /*0874*/ 	.word	0x00000000
        /*0878*/ 	.short	0x010a
        /*087a*/ 	.byte	0x3f
	.zero		1


	//   ....[128]....
        /*087c*/ 	.word	0x00007650
        /*0880*/ 	.word	0x00000006
        /*0884*/ 	.word	0x00000000
        /*0888*/ 	.short	0x010a
        /*088a*/ 	.byte	0x3f
	.zero		1


	//   ....[129]....
        /*088c*/ 	.word	0x000076e0
        /*0890*/ 	.word	0x00000009
        /*0894*/ 	.word	0x00000000
        /*0898*/ 	.short	0x010a
        /*089a*/ 	.byte	0x3f
	.zero		1


	//   ....[130]....
        /*089c*/ 	.word	0x00007770
        /*08a0*/ 	.word	0x0000000a
        /*08a4*/ 	.word	0x00000000
        /*08a8*/ 	.short	0x010a
        /*08aa*/ 	.byte	0x3f
	.zero		1


	//   ....[131]....
        /*08ac*/ 	.word	0x00007800
        /*08b0*/ 	.word	0x0000000b
        /*08b4*/ 	.word	0x00000000
        /*08b8*/ 	.short	0x010a
        /*08ba*/ 	.byte	0x3f
	.zero		1


	//   ....[132]....
        /*08bc*/ 	.word	0x00007890
        /*08c0*/ 	.word	0x00000003
        /*08c4*/ 	.word	0x00000000
        /*08c8*/ 	.short	0x010a
        /*08ca*/ 	.byte	0x3f
	.zero		1


	//   ....[133]....
        /*08cc*/ 	.word	0x00007900
        /*08d0*/ 	.word	0x0000000b
        /*08d4*/ 	.word	0x00000000
        /*08d8*/ 	.short	0x010a
        /*08da*/ 	.byte	0x3f
	.zero		1


	//   ....[134]....
        /*08dc*/ 	.word	0x00007960
        /*08e0*/ 	.word	0x0000000d
        /*08e4*/ 	.word	0x00000000
        /*08e8*/ 	.short	0x010a
        /*08ea*/ 	.byte	0x3f
	.zero		1


	//   ....[135]....
        /*08ec*/ 	.word	0x00007a30
        /*08f0*/ 	.word	0x00000014
        /*08f4*/ 	.word	0x00000148
        /*08f8*/ 	.short	0x010a
        /*08fa*/ 	.byte	0x3f
	.zero		1


	//   ....[136]....
        /*08fc*/ 	.word	0x00007b00
        /*0900*/ 	.word	0x00000006
        /*0904*/ 	.word	0x00000000
        /*0908*/ 	.short	0x010a
        /*090a*/ 	.byte	0x3f
	.zero		1


	//   ....[137]....
        /*090c*/ 	.word	0x00007b50
        /*0910*/ 	.word	0x00000007
        /*0914*/ 	.word	0x00000000
        /*0918*/ 	.short	0x010a
        /*091a*/ 	.byte	0x3f
	.zero		1


	//   ....[138]....
        /*091c*/ 	.word	0x00007ba0
        /*0920*/ 	.word	0x00000006
        /*0924*/ 	.word	0x00000000
        /*0928*/ 	.short	0x010a
        /*092a*/ 	.byte	0x3f
	.zero		1


	//   ....[139]....
        /*092c*/ 	.word	0x00007bf0
        /*0930*/ 	.word	0x00000009
        /*0934*/ 	.word	0x00000000
        /*0938*/ 	.short	0x010a
        /*093a*/ 	.byte	0x3f
	.zero		1


	//   ....[140]....
        /*093c*/ 	.word	0x00007c40
        /*0940*/ 	.word	0x00000006
        /*0944*/ 	.word	0x00000000
        /*0948*/ 	.short	0x010a
        /*094a*/ 	.byte	0x3f
	.zero		1


	//   ....[141]....
        /*094c*/ 	.word	0x00007c90
        /*0950*/ 	.word	0x00000009
        /*0954*/ 	.word	0x00000000
        /*0958*/ 	.short	0x010a
        /*095a*/ 	.byte	0x3f
	.zero		1


	//   ....[142]....
        /*095c*/ 	.word	0x00007ce0
        /*0960*/ 	.word	0x00000006
        /*0964*/ 	.word	0x00000000
        /*0968*/ 	.short	0x010a
        /*096a*/ 	.byte	0x3f
	.zero		1


	//   ....[143]....
        /*096c*/ 	.word	0x00007d30
        /*0970*/ 	.word	0x00000009
        /*0974*/ 	.word	0x00000000
        /*0978*/ 	.short	0x010a
        /*097a*/ 	.byte	0x3f
	.zero		1


	//   ....[144]....
        /*097c*/ 	.word	0x00007d80
        /*0980*/ 	.word	0x00000006
        /*0984*/ 	.word	0x00000000
        /*0988*/ 	.short	0x010a
        /*098a*/ 	.byte	0x3f
	.zero		1


	//   ....[145]....
        /*098c*/ 	.word	0x00007dd0
        /*0990*/ 	.word	0x00000009
        /*0994*/ 	.word	0x00000000
        /*0998*/ 	.short	0x010a
        /*099a*/ 	.byte	0x3f
	.zero		1


	//   ....[146]....
        /*099c*/ 	.word	0x00007e20
        /*09a0*/ 	.word	0x00000006
        /*09a4*/ 	.word	0x00000000
        /*09a8*/ 	.short	0x010a
        /*09aa*/ 	.byte	0x3f
	.zero		1


	//   ....[147]....
        /*09ac*/ 	.word	0x00007e70
        /*09b0*/ 	.word	0x00000009
        /*09b4*/ 	.word	0x00000000
        /*09b8*/ 	.short	0x010a
        /*09ba*/ 	.byte	0x3f
	.zero		1


	//   ....[148]....
        /*09bc*/ 	.word	0x00007ec0
        /*09c0*/ 	.word	0x00000006
        /*09c4*/ 	.word	0x00000000
        /*09c8*/ 	.short	0x010a
        /*09ca*/ 	.byte	0x3f
	.zero		1


	//   ....[149]....
        /*09cc*/ 	.word	0x00007f10
        /*09d0*/ 	.word	0x00000009
        /*09d4*/ 	.word	0x00000000
        /*09d8*/ 	.short	0x010a
        /*09da*/ 	.byte	0x3f
	.zero		1


	//   ....[150]....
        /*09dc*/ 	.word	0x00007f60
        /*09e0*/ 	.word	0x00000006
        /*09e4*/ 	.word	0x00000000
        /*09e8*/ 	.short	0x010a
        /*09ea*/ 	.byte	0x3f
	.zero		1


	//   ....[151]....
        /*09ec*/ 	.word	0x00007fb0
        /*09f0*/ 	.word	0x00000009
        /*09f4*/ 	.word	0x00000000
        /*09f8*/ 	.short	0x010a
        /*09fa*/ 	.byte	0x3f
	.zero		1


	//   ....[152]....
        /*09fc*/ 	.word	0x00008000
        /*0a00*/ 	.word	0x00000006
        /*0a04*/ 	.word	0x00000000
        /*0a08*/ 	.short	0x010a
        /*0a0a*/ 	.byte	0x3f
	.zero		1


	//   ....[153]....
        /*0a0c*/ 	.word	0x00008050
        /*0a10*/ 	.word	0x00000009
        /*0a14*/ 	.word	0x00000000
        /*0a18*/ 	.short	0x010a
        /*0a1a*/ 	.byte	0x3f
	.zero		1


	//   ....[154]....
        /*0a1c*/ 	.word	0x000080a0
        /*0a20*/ 	.word	0x00000006
        /*0a24*/ 	.word	0x00000000
        /*0a28*/ 	.short	0x010a
        /*0a2a*/ 	.byte	0x3f
	.zero		1


	//   ....[155]....
        /*0a2c*/ 	.word	0x000080f0
        /*0a30*/ 	.word	0x00000009
        /*0a34*/ 	.word	0x00000000
        /*0a38*/ 	.short	0x010a
        /*0a3a*/ 	.byte	0x3f
	.zero		1


	//   ....[156]....
        /*0a3c*/ 	.word	0x00008140
        /*0a40*/ 	.word	0x00000006
        /*0a44*/ 	.word	0x00000000
        /*0a48*/ 	.short	0x010a
        /*0a4a*/ 	.byte	0x3f
	.zero		1


	//   ....[157]....
        /*0a4c*/ 	.word	0x00008190
        /*0a50*/ 	.word	0x00000009
        /*0a54*/ 	.word	0x00000000
        /*0a58*/ 	.short	0x010a
        /*0a5a*/ 	.byte	0x3f
	.zero		1


	//   ....[158]....
        /*0a5c*/ 	.word	0x000081e0
        /*0a60*/ 	.word	0x00000006
        /*0a64*/ 	.word	0x00000000
        /*0a68*/ 	.short	0x010a
        /*0a6a*/ 	.byte	0x3f
	.zero		1


	//   ....[159]....
        /*0a6c*/ 	.word	0x00008230
        /*0a70*/ 	.word	0x00000009
        /*0a74*/ 	.word	0x00000000
        /*0a78*/ 	.short	0x010a
        /*0a7a*/ 	.byte	0x3f
	.zero		1


	//   ....[160]....
        /*0a7c*/ 	.word	0x00008280
        /*0a80*/ 	.word	0x00000006
        /*0a84*/ 	.word	0x00000000
        /*0a88*/ 	.short	0x010a
        /*0a8a*/ 	.byte	0x3f
	.zero		1


	//   ....[161]....
        /*0a8c*/ 	.word	0x000082d0
        /*0a90*/ 	.word	0x00000009
        /*0a94*/ 	.word	0x00000000
        /*0a98*/ 	.short	0x010a
        /*0a9a*/ 	.byte	0x3f
	.zero		1


	//   ....[162]....
        /*0a9c*/ 	.word	0x00008320
        /*0aa0*/ 	.word	0x00000006
        /*0aa4*/ 	.word	0x00000000
        /*0aa8*/ 	.short	0x010a
        /*0aaa*/ 	.byte	0x3f
	.zero		1


	//   ....[163]....
        /*0aac*/ 	.word	0x00008370
        /*0ab0*/ 	.word	0x00000009
        /*0ab4*/ 	.word	0x00000000
        /*0ab8*/ 	.short	0x010a
        /*0aba*/ 	.byte	0x3f
	.zero		1


	//   ....[164]....
        /*0abc*/ 	.word	0x000083c0
        /*0ac0*/ 	.word	0x00000006
        /*0ac4*/ 	.word	0x00000000
        /*0ac8*/ 	.short	0x010a
        /*0aca*/ 	.byte	0x3f
	.zero		1


	//   ....[165]....
        /*0acc*/ 	.word	0x00008410
        /*0ad0*/ 	.word	0x00000009
        /*0ad4*/ 	.word	0x00000000
        /*0ad8*/ 	.short	0x010a
        /*0ada*/ 	.byte	0x3f
	.zero		1


	//   ....[166]....
        /*0adc*/ 	.word	0x00008460
        /*0ae0*/ 	.word	0x00000006
        /*0ae4*/ 	.word	0x00000000
        /*0ae8*/ 	.short	0x010a
        /*0aea*/ 	.byte	0x3f
	.zero		1


	//   ....[167]....
        /*0aec*/ 	.word	0x000084b0
        /*0af0*/ 	.word	0x00000009
        /*0af4*/ 	.word	0x00000000
        /*0af8*/ 	.short	0x010a
        /*0afa*/ 	.byte	0x3f
	.zero		1


	//   ....[168]....
        /*0afc*/ 	.word	0x00008500
        /*0b00*/ 	.word	0x00000006
        /*0b04*/ 	.word	0x00000000
        /*0b08*/ 	.short	0x010a
        /*0b0a*/ 	.byte	0x3f
	.zero		1


	//   ....[169]....
        /*0b0c*/ 	.word	0x00008550
        /*0b10*/ 	.word	0x00000009
        /*0b14*/ 	.word	0x00000000
        /*0b18*/ 	.short	0x010a
        /*0b1a*/ 	.byte	0x3f
	.zero		1


	//   ....[170]....
        /*0b1c*/ 	.word	0x000085a0
        /*0b20*/ 	.word	0x00000006
        /*0b24*/ 	.word	0x00000000
        /*0b28*/ 	.short	0x010a
        /*0b2a*/ 	.byte	0x3f
	.zero		1


	//   ....[171]....
        /*0b2c*/ 	.word	0x000085f0
        /*0b30*/ 	.word	0x00000009
        /*0b34*/ 	.word	0x00000000
        /*0b38*/ 	.short	0x010a
        /*0b3a*/ 	.byte	0x3f
	.zero		1


	//   ....[172]....
        /*0b3c*/ 	.word	0x00008640
        /*0b40*/ 	.word	0x00000006
        /*0b44*/ 	.word	0x00000000
        /*0b48*/ 	.short	0x010a
        /*0b4a*/ 	.byte	0x3f
	.zero		1


	//   ....[173]....
        /*0b4c*/ 	.word	0x00008690
        /*0b50*/ 	.word	0x00000009
        /*0b54*/ 	.word	0x00000000
        /*0b58*/ 	.short	0x010a
        /*0b5a*/ 	.byte	0x3f
	.zero		1


	//   ....[174]....
        /*0b5c*/ 	.word	0x000086e0
        /*0b60*/ 	.word	0x0000000a
        /*0b64*/ 	.word	0x00000000
        /*0b68*/ 	.short	0x010a
        /*0b6a*/ 	.byte	0x3f
	.zero		1


	//   ....[175]....
        /*0b6c*/ 	.word	0x00008730
        /*0b70*/ 	.word	0x0000000b
        /*0b74*/ 	.word	0x00000000
        /*0b78*/ 	.short	0x010a
        /*0b7a*/ 	.byte	0x3f
	.zero		1


	//----- nvinfo : EIATTR_NUM_MBARRIERS
	.align		4
.L_28:
        /*0b7c*/ 	.byte	0x03, 0x38
        /*0b7e*/ 	.short	0x0054


	//----- nvinfo : EIATTR_EXIT_INSTR_OFFSETS
	.align		4
        /*0b80*/ 	.byte	0x04, 0x1c
        /*0b82*/ 	.short	(.L_30 - .L_29)


	//   ....[0]....
.L_29:
        /*0b84*/ 	.word	0x00000ea0


	//   ....[1]....
        /*0b88*/ 	.word	0x00001680


	//   ....[2]....
        /*0b8c*/ 	.word	0x00004f20


	//   ....[3]....
        /*0b90*/ 	.word	0x00005480


	//   ....[4]....
        /*0b94*/ 	.word	0x000078e0


	//----- nvinfo : EIATTR_MAX_THREADS
	.align		4
.L_30:
        /*0b98*/ 	.byte	0x04, 0x05
        /*0b9a*/ 	.short	(.L_32 - .L_31)
.L_31:
        /*0b9c*/ 	.word	0x00000180
        /*0ba0*/ 	.word	0x00000001
        /*0ba4*/ 	.word	0x00000001


	//----- nvinfo : EIATTR_CRS_STACK_SIZE
	.align		4
.L_32:
        /*0ba8*/ 	.byte	0x04, 0x1e
        /*0baa*/ 	.short	(.L_34 - .L_33)
.L_33:
        /*0bac*/ 	.word	0x00000000


	//----- nvinfo : EIATTR_CBANK_PARAM_SIZE
	.align		4
.L_34:
        /*0bb0*/ 	.byte	0x03, 0x19
        /*0bb2*/ 	.short	0x0470


	//----- nvinfo : EIATTR_PARAM_CBANK
	.align		4
        /*0bb4*/ 	.byte	0x04, 0x0a
        /*0bb6*/ 	.short	(.L_36 - .L_35)
	.align		4
.L_35:
        /*0bb8*/ 	.word	index@(.nv.constant0._ZN7cutlass13device_kernelINS_4gemm6kernel13GemmUniversalIN4cute5tupleIJiiiiEEENS1_10collective13CollectiveMmaINS1_37MainloopSm90TmaGmmaWarpSpecializedFP8ILi41ENS5_IJNS4_1CILi2EEENSA_ILi1EEESC_EEENS1_35KernelTmaWarpSpecializedCooperativeEEENS5_IJNSA_ILi128EEENSA_ILi48EEENSA_ILi32EEEEEENS_12float_e4m3_tENS5_IJlSC_lEEESK_SL_NS4_8TiledMMAINS4_8MMA_AtomIJNS4_4SM904GMMA30MMA_64x16x32_F32E4M3E4M3_SS_TNILNSP_7ScaleInE1ELSR_1EEEEEENS4_6LayoutISD_NS5_IJSC_NSA_ILi0EEESV_EEEEENS5_IJNS4_10UnderscoreESY_SY_EEEEENS4_13SM90_TMA_LOADENS4_14ComposedLayoutINS4_7SwizzleILi1ELi4ELi3EEENS4_18smem_ptr_flag_bitsILi8EEENSU_INS5_IJNSA_ILi8EEESI_EEENS5_IJSI_SC_EEEEEEEvNS4_8identityENS4_23SM90_TMA_LOAD_MULTICASTES1B_vS1C_EENS_8epilogue10collective6detail29Sm90TmaWarpSpecializedAdapterINS1G_15DefaultEpilogueISK_SL_SL_NS1F_6thread17LinearCombinationISK_Li1EffLNS1K_9ScaleType4KindE0ELNS_15FloatRoundStyleE2ESK_EENS1_15EpilogueDefaultEEEEEvvEEEEvNT_6ParamsE)
        /*0bbc*/ 	.short	0x0210
        /*0bbe*/ 	.short	0x0470


	//----- nvinfo : EIATTR_SW_WAR
	.align		4
.L_36:
        /*0bc0*/ 	.byte	0x04, 0x36
        /*0bc2*/ 	.short	(.L_38 - .L_37)
.L_37:
        /*0bc4*/ 	.word	0x00000008
.L_38:


//--------------------- .nv.callgraph             --------------------------
	.section	.nv.callgraph,"",@"SHT_CUDA_CALLGRAPH"
	.align	4
	.sectionentsize	8
	.align		4
        /*0000*/ 	.word	0x00000000
	.align		4
        /*0004*/ 	.word	0xffffffff
	.align		4
        /*0008*/ 	.word	0x00000000
	.align		4
        /*000c*/ 	.word	0xfffffffe
	.align		4
        /*0010*/ 	.word	0x00000000
	.align		4
        /*0014*/ 	.word	0xfffffffd
	.align		4
        /*0018*/ 	.word	0x00000000
	.align		4
        /*001c*/ 	.word	0xfffffffc


//--------------------- .nv.constant4             --------------------------
	.section	.nv.constant4,"a",@progbits
	.align	8
	.align		8
.nv.constant4:
        /*0000*/ 	.dword	_ZN40_INTERNAL_e80decdb_4_k_cu_56b2eb54_100534cuda3std3__45__cpo5beginE
	.align		8
        /*0008*/ 	.dword	_ZN40_INTERNAL_e80decdb_4_k_cu_56b2eb54_100534cuda3std3__45__cpo3endE
	.align		8
        /*0010*/ 	.dword	_ZN40_INTERNAL_e80decdb_4_k_cu_56b2eb54_100534cuda3std3__45__cpo6cbeginE
	.align		8
        /*0018*/ 	.dword	_ZN40_INTERNAL_e80decdb_4_k_cu_56b2eb54_100534cuda3std3__45__cpo4cendE
	.align		8
        /*0020*/ 	.dword	_ZN40_INTERNAL_e80decdb_4_k_cu_56b2eb54_100534cuda3std3__442_GLOBAL__N__e80decdb_4_k_cu_56b2eb54_100536ignoreE
	.align		8
        /*0028*/ 	.dword	_ZN40_INTERNAL_e80decdb_4_k_cu_56b2eb54_100534cuda3std3__419piecewise_constructE
	.align		8
        /*0030*/ 	.dword	_ZN40_INTERNAL_e80decdb_4_k_cu_56b2eb54_100534cuda3std3__48in_placeE
	.align		8
        /*0038*/ 	.dword	_ZN40_INTERNAL_e80decdb_4_k_cu_56b2eb54_100534cuda3std6ranges3__45__cpo4swapE
	.align		8
        /*0040*/ 	.dword	_ZN40_INTERNAL_e80decdb_4_k_cu_56b2eb54_100534cuda3std6ranges3__45__cpo9iter_moveE
	.align		8
        /*0048*/ 	.dword	_ZN40_INTERNAL_e80decdb_4_k_cu_56b2eb54_100534cute7productE
	.align		8
        /*0050*/ 	.dword	_ZN40_INTERNAL_e80decdb_4_k_cu_56b2eb54_100534cute1_E


//--------------------- .text._ZN7cutlass13device_kernelINS_4gemm6kernel13GemmUniversalIN4cute5tupleIJiiiiEEENS1_10collective13CollectiveMmaINS1_37MainloopSm90TmaGmmaWarpSpecializedFP8ILi41ENS5_IJNS4_1CILi2EEENSA_ILi1EEESC_EEENS1_35KernelTmaWarpSpecializedCooperativeEEENS5_IJNSA_ILi128EEENSA_ILi48EEENSA_ILi32EEEEEENS_12float_e4m3_tENS5_IJlSC_lEEESK_SL_NS4_8TiledMMAINS4_8MMA_AtomIJNS4_4SM904GMMA30MMA_64x16x32_F32E4M3E4M3_SS_TNILNSP_7ScaleInE1ELSR_1EEEEEENS4_6LayoutISD_NS5_IJSC_NSA_ILi0EEESV_EEEEENS5_IJNS4_10UnderscoreESY_SY_EEEEENS4_13SM90_TMA_LOADENS4_14ComposedLayoutINS4_7SwizzleILi1ELi4ELi3EEENS4_18smem_ptr_flag_bitsILi8EEENSU_INS5_IJNSA_ILi8EEESI_EEENS5_IJSI_SC_EEEEEEEvNS4_8identityENS4_23SM90_TMA_LOAD_MULTICASTES1B_vS1C_EENS_8epilogue10collective6detail29Sm90TmaWarpSpecializedAdapterINS1G_15DefaultEpilogueISK_SL_SL_NS1F_6thread17LinearCombinationISK_Li1EffLNS1K_9ScaleType4KindE0ELNS_15FloatRoundStyleE2ESK_EENS1_15EpilogueDefaultEEEEEvvEEEEvNT_6ParamsE --------------------------
	.section	.text._ZN7cutlass13device_kernelINS_4gemm6kernel13GemmUniversalIN4cute5tupleIJiiiiEEENS1_10collective13CollectiveMmaINS1_37MainloopSm90TmaGmmaWarpSpecializedFP8ILi41ENS5_IJNS4_1CILi2EEENSA_ILi1EEESC_EEENS1_35KernelTmaWarpSpecializedCooperativeEEENS5_IJNSA_ILi128EEENSA_ILi48EEENSA_ILi32EEEEEENS_12float_e4m3_tENS5_IJlSC_lEEESK_SL_NS4_8TiledMMAINS4_8MMA_AtomIJNS4_4SM904GMMA30MMA_64x16x32_F32E4M3E4M3_SS_TNILNSP_7ScaleInE1ELSR_1EEEEEENS4_6LayoutISD_NS5_IJSC_NSA_ILi0EEESV_EEEEENS5_IJNS4_10UnderscoreESY_SY_EEEEENS4_13SM90_TMA_LOADENS4_14ComposedLayoutINS4_7SwizzleILi1ELi4ELi3EEENS4_18smem_ptr_flag_bitsILi8EEENSU_INS5_IJNSA_ILi8EEESI_EEENS5_IJSI_SC_EEEEEEEvNS4_8identityENS4_23SM90_TMA_LOAD_MULTICASTES1B_vS1C_EENS_8epilogue10collective6detail29Sm90TmaWarpSpecializedAdapterINS1G_15DefaultEpilogueISK_SL_SL_NS1F_6thread17LinearCombinationISK_Li1EffLNS1K_9ScaleType4KindE0ELNS_15FloatRoundStyleE2ESK_EENS1_15EpilogueDefaultEEEEEvvEEEEvNT_6ParamsE,"ax",@progbits
	.align	128
.text._ZN7cutlass13device_kernelINS_4gemm6kernel13GemmUniversalIN4cute5tupleIJiiiiEEENS1_10collective13CollectiveMmaINS1_37MainloopSm90TmaGmmaWarpSpecializedFP8ILi41ENS5_IJNS4_1CILi2EEENSA_ILi1EEESC_EEENS1_35KernelTmaWarpSpecializedCooperativeEEENS5_IJNSA_ILi128EEENSA_ILi48EEENSA_ILi32EEEEEENS_12float_e4m3_tENS5_IJlSC_lEEESK_SL_NS4_8TiledMMAINS4_8MMA_AtomIJNS4_4SM904GMMA30MMA_64x16x32_F32E4M3E4M3_SS_TNILNSP_7ScaleInE1ELSR_1EEEEEENS4_6LayoutISD_NS5_IJSC_NSA_ILi0EEESV_EEEEENS5_IJNS4_10UnderscoreESY_SY_EEEEENS4_13SM90_TMA_LOADENS4_14ComposedLayoutINS4_7SwizzleILi1ELi4ELi3EEENS4_18smem_ptr_flag_bitsILi8EEENSU_INS5_IJNSA_ILi8EEESI_EEENS5_IJSI_SC_EEEEEEEvNS4_8identityENS4_23SM90_TMA_LOAD_MULTICASTES1B_vS1C_EENS_8epilogue10collective6detail29Sm90TmaWarpSpecializedAdapterINS1G_15DefaultEpilogueISK_SL_SL_NS1F_6thread17LinearCombinationISK_Li1EffLNS1K_9ScaleType4KindE0ELNS_15FloatRoundStyleE2ESK_EENS1_15EpilogueDefaultEEEEEvvEEEEvNT_6ParamsE:
        .type           _ZN7cutlass13device_kernelINS_4gemm6kernel13GemmUniversalIN4cute5tupleIJiiiiEEENS1_10collective13CollectiveMmaINS1_37MainloopSm90TmaGmmaWarpSpecializedFP8ILi41ENS5_IJNS4_1CILi2EEENSA_ILi1EEESC_EEENS1_35KernelTmaWarpSpecializedCooperativeEEENS5_IJNSA_ILi128EEENSA_ILi48EEENSA_ILi32EEEEEENS_12float_e4m3_tENS5_IJlSC_lEEESK_SL_NS4_8TiledMMAINS4_8MMA_AtomIJNS4_4SM904GMMA30MMA_64x16x32_F32E4M3E4M3_SS_TNILNSP_7ScaleInE1ELSR_1EEEEEENS4_6LayoutISD_NS5_IJSC_NSA_ILi0EEESV_EEEEENS5_IJNS4_10UnderscoreESY_SY_EEEEENS4_13SM90_TMA_LOADENS4_14ComposedLayoutINS4_7SwizzleILi1ELi4ELi3EEENS4_18smem_ptr_flag_bitsILi8EEENSU_INS5_IJNSA_ILi8EEESI_EEENS5_IJSI_SC_EEEEEEEvNS4_8identityENS4_23SM90_TMA_LOAD_MULTICASTES1B_vS1C_EENS_8epilogue10collective6detail29Sm90TmaWarpSpecializedAdapterINS1G_15DefaultEpilogueISK_SL_SL_NS1F_6thread17LinearCombinationISK_Li1EffLNS1K_9ScaleType4KindE0ELNS_15FloatRoundStyleE2ESK_EENS1_15EpilogueDefaultEEEEEvvEEEEvNT_6ParamsE,@function
        .size           _ZN7cutlass13device_kernelINS_4gemm6kernel13GemmUniversalIN4cute5tupleIJiiiiEEENS1_10collective13CollectiveMmaINS1_37MainloopSm90TmaGmmaWarpSpecializedFP8ILi41ENS5_IJNS4_1CILi2EEENSA_ILi1EEESC_EEENS1_35KernelTmaWarpSpecializedCooperativeEEENS5_IJNSA_ILi128EEENSA_ILi48EEENSA_ILi32EEEEEENS_12float_e4m3_tENS5_IJlSC_lEEESK_SL_NS4_8TiledMMAINS4_8MMA_AtomIJNS4_4SM904GMMA30MMA_64x16x32_F32E4M3E4M3_SS_TNILNSP_7ScaleInE1ELSR_1EEEEEENS4_6LayoutISD_NS5_IJSC_NSA_ILi0EEESV_EEEEENS5_IJNS4_10UnderscoreESY_SY_EEEEENS4_13SM90_TMA_LOADENS4_14ComposedLayoutINS4_7SwizzleILi1ELi4ELi3EEENS4_18smem_ptr_flag_bitsILi8EEENSU_INS5_IJNSA_ILi8EEESI_EEENS5_IJSI_SC_EEEEEEEvNS4_8identityENS4_23SM90_TMA_LOAD_MULTICASTES1B_vS1C_EENS_8epilogue10collective6detail29Sm90TmaWarpSpecializedAdapterINS1G_15DefaultEpilogueISK_SL_SL_NS1F_6thread17LinearCombinationISK_Li1EffLNS1K_9ScaleType4KindE0ELNS_15FloatRoundStyleE2ESK_EENS1_15EpilogueDefaultEEEEEvvEEEEvNT_6ParamsE,(.L_x_199 - _ZN7cutlass13device_kernelINS_4gemm6kernel13GemmUniversalIN4cute5tupleIJiiiiEEENS1_10collective13CollectiveMmaINS1_37MainloopSm90TmaGmmaWarpSpecializedFP8ILi41ENS5_IJNS4_1CILi2EEENSA_ILi1EEESC_EEENS1_35KernelTmaWarpSpecializedCooperativeEEENS5_IJNSA_ILi128EEENSA_ILi48EEENSA_ILi32EEEEEENS_12float_e4m3_tENS5_IJlSC_lEEESK_SL_NS4_8TiledMMAINS4_8MMA_AtomIJNS4_4SM904GMMA30MMA_64x16x32_F32E4M3E4M3_SS_TNILNSP_7ScaleInE1ELSR_1EEEEEENS4_6LayoutISD_NS5_IJSC_NSA_ILi0EEESV_EEEEENS5_IJNS4_10UnderscoreESY_SY_EEEEENS4_13SM90_TMA_LOADENS4_14ComposedLayoutINS4_7SwizzleILi1ELi4ELi3EEENS4_18smem_ptr_flag_bitsILi8EEENSU_INS5_IJNSA_ILi8EEESI_EEENS5_IJSI_SC_EEEEEEEvNS4_8identityENS4_23SM90_TMA_LOAD_MULTICASTES1B_vS1C_EENS_8epilogue10collective6detail29Sm90TmaWarpSpecializedAdapterINS1G_15DefaultEpilogueISK_SL_SL_NS1F_6thread17LinearCombinationISK_Li1EffLNS1K_9ScaleType4KindE0ELNS_15FloatRoundStyleE2ESK_EENS1_15EpilogueDefaultEEEEEvvEEEEvNT_6ParamsE)
        .other          _ZN7cutlass13device_kernelINS_4gemm6kernel13GemmUniversalIN4cute5tupleIJiiiiEEENS1_10collective13CollectiveMmaINS1_37MainloopSm90TmaGmmaWarpSpecializedFP8ILi41ENS5_IJNS4_1CILi2EEENSA_ILi1EEESC_EEENS1_35KernelTmaWarpSpecializedCooperativeEEENS5_IJNSA_ILi128EEENSA_ILi48EEENSA_ILi32EEEEEENS_12float_e4m3_tENS5_IJlSC_lEEESK_SL_NS4_8TiledMMAINS4_8MMA_AtomIJNS4_4SM904GMMA30MMA_64x16x32_F32E4M3E4M3_SS_TNILNSP_7ScaleInE1ELSR_1EEEEEENS4_6LayoutISD_NS5_IJSC_NSA_ILi0EEESV_EEEEENS5_IJNS4_10UnderscoreESY_SY_EEEEENS4_13SM90_TMA_LOADENS4_14ComposedLayoutINS4_7SwizzleILi1ELi4ELi3EEENS4_18smem_ptr_flag_bitsILi8EEENSU_INS5_IJNSA_ILi8EEESI_EEENS5_IJSI_SC_EEEEEEEvNS4_8identityENS4_23SM90_TMA_LOAD_MULTICASTES1B_vS1C_EENS_8epilogue10collective6detail29Sm90TmaWarpSpecializedAdapterINS1G_15DefaultEpilogueISK_SL_SL_NS1F_6thread17LinearCombinationISK_Li1EffLNS1K_9ScaleType4KindE0ELNS_15FloatRoundStyleE2ESK_EENS1_15EpilogueDefaultEEEEEvvEEEEvNT_6ParamsE,@"STO_CUDA_ENTRY STV_DEFAULT"
_ZN7cutlass13device_kernelINS_4gemm6kernel13GemmUniversalIN4cute5tupleIJiiiiEEENS1_10collective13CollectiveMmaINS1_37MainloopSm90TmaGmmaWarpSpecializedFP8ILi41ENS5_IJNS4_1CILi2EEENSA_ILi1EEESC_EEENS1_35KernelTmaWarpSpecializedCooperativeEEENS5_IJNSA_ILi128EEENSA_ILi48EEENSA_ILi32EEEEEENS_12float_e4m3_tENS5_IJlSC_lEEESK_SL_NS4_8TiledMMAINS4_8MMA_AtomIJNS4_4SM904GMMA30MMA_64x16x32_F32E4M3E4M3_SS_TNILNSP_7ScaleInE1ELSR_1EEEEEENS4_6LayoutISD_NS5_IJSC_NSA_ILi0EEESV_EEEEENS5_IJNS4_10UnderscoreESY_SY_EEEEENS4_13SM90_TMA_LOADENS4_14ComposedLayoutINS4_7SwizzleILi1ELi4ELi3EEENS4_18smem_ptr_flag_bitsILi8EEENSU_INS5_IJNSA_ILi8EEESI_EEENS5_IJSI_SC_EEEEEEEvNS4_8identityENS4_23SM90_TMA_LOAD_MULTICASTES1B_vS1C_EENS_8epilogue10collective6detail29Sm90TmaWarpSpecializedAdapterINS1G_15DefaultEpilogueISK_SL_SL_NS1F_6thread17LinearCombinationISK_Li1EffLNS1K_9ScaleType4KindE0ELNS_15FloatRoundStyleE2ESK_EENS1_15EpilogueDefaultEEEEEvvEEEEvNT_6ParamsE:
[----:B------:R-:W-:Y:S01]  /*0000*/  LDC R1, c[0x0][0x28] ;  /* 0x00000a00ff017b82 */ /* 0x000fe20000000800 */
[----:B------:R-:W0:Y:S01]  /*0010*/  S2R R15, SR_TID.X ;  /* 0x00000000000f7919 */ /* 0x000e220000002100 */
[----:B------:R-:W-:Y:S01]  /*0020*/  ELECT P0, URZ, PT ;  /* 0x00000000003f782f */ /* 0x000fe20003800000 */
[----:B------:R-:W-:Y:S01]  /*0030*/  BSSY B0, `(.L_x_0) ;  /* 0x000000f000007945 */ /* 0x000fe20003800000 */
[--C-:B0-----:R-:W-:Y:S02]  /*0040*/  SHF.R.U32.HI R0, RZ, 0x5, R15.reuse ;  /* 0x00000005ff007819 */ /* 0x101fe4000001160f */
[----:B------:R-:W-:-:S03]  /*0050*/  SHF.R.U32.HI R12, RZ, 0x7, R15 ;  /* 0x00000007ff0c7819 */ /* 0x000fc6000001160f */
[----:B------:R-:W0:Y:S04]  /*0060*/  SHFL.IDX PT, R2, R0, RZ, 0x1f ;  /* 0x00001fff00027589 */ /* 0x000e2800000e0000 */
[----:B------:R1:W2:Y:S01]  /*0070*/  SHFL.IDX PT, R5, R12, RZ, 0x1f ;  /* 0x00001fff0c057589 */ /* 0x0002a200000e0000 */
[----:B0-----:R-:W-:-:S13]  /*0080*/  ISETP.NE.OR P0, PT, R2, RZ, !P0 ;  /* 0x000000ff0200720c */ /* 0x001fda0004705670 */
[----:B-12---:R-:W-:Y:S05]  /*0090*/  @P0 BRA `(.L_x_1) ;  /* 0x0000000000200947 */ /* 0x006fea0003800000 */
[----:B------:R-:W-:Y:S02]  /*00a0*/  ULDC.64 UR4, c[0x0][0x198] ;  /* 0x0000660000047ab9 */ /* 0x000fe40000000a00 */
[----:B------:R-:W-:Y:S02]  /*00b0*/  UIADD3 UR6, UP0, UR4, 0xf0, URZ ;  /* 0x000000f004067890 */ /* 0x000fe4000ff1e03f */
[----:B------:R-:W-:Y:S02]  /*00c0*/  UIADD3 UR4, UP1, UR4, 0x1f0, URZ ;  /* 0x000001f004047890 */ /* 0x000fe4000ff3e03f */
[----:B------:R-:W-:Y:S02]  /*00d0*/  UIADD3.X UR7, URZ, UR5, URZ, UP0, !UPT ;  /* 0x000000053f077290 */ /* 0x000fe400087fe43f */
[----:B------:R-:W-:-:S07]  /*00e0*/  UIADD3.X UR5, URZ, UR5, URZ, UP1, !UPT ;  /* 0x000000053f057290 */ /* 0x000fce0008ffe43f */
[----:B------:R0:W-:Y:S02]  /*00f0*/  UTMACCTL.PF [UR6] ;  /* 0x00000000060079b9 */ /* 0x0001e40008040000 */
[----:B------:R0:W-:Y:S02]  /*0100*/  UTMACCTL.PF [UR4] ;  /* 0x00000000040079b9 */ /* 0x0001e40008040000 */
[----:B0-----:R-:W-:Y:S01]  /*0110*/  NOP ;  /* 0x0000000000007918 */ /* 0x001fe20000000000 */
.L_x_1:
[----:B------:R-:W-:Y:S05]  /*0120*/  BSYNC B0 ;  /* 0x0000000000007941 */ /* 0x000fea0003800000 */
.L_x_0:
[----:B------:R-:W0:Y:S02]  /*0130*/  SHFL.IDX PT, R3, R0, RZ, 0x1f ;  /* 0x00001fff00037589 */ /* 0x000e2400000e0000 */
[----:B0-----:R-:W-:-:S13]  /*0140*/  ISETP.NE.AND P0, PT, R3, RZ, PT ;  /* 0x000000ff0300720c */ /* 0x001fda0003f05270 */
[----:B------:R-:W-:Y:S05]  /*0150*/  @P0 BRA `(.L_x_2) ;  /* 0x00000004008c0947 */ /* 0x000fea0003800000 */
[----:B------:R-:W-:Y:S01]  /*0160*/  ELECT P0, URZ, PT ;  /* 0x00000000003f782f */ /* 0x000fe20003800000 */
[----:B------:R-:W-:-:S12]  /*0170*/  BSSY B0, `(.L_x_2) ;  /* 0x0000061000007945 */ /* 0x000fd80003800000 */
[----:B------:R-:W-:Y:S05]  /*0180*/  @!P0 BRA `(.L_x_3) ;  /* 0x00000004007c8947 */ /* 0x000fea0003800000 */
[----:B------:R-:W0:Y:S01]  /*0190*/  S2UR UR8, SR_CgaCtaId ;  /* 0x00000000000879c3 */ /* 0x000e220000008800 */
[----:B------:R-:W-:Y:S01]  /*01a0*/  UMOV UR4, 0x400 ;  /* 0x0000040000047882 */ /* 0x000fe20000000000 */
[----:B------:R-:W-:Y:S01]  /*01b0*/  UMOV UR5, 0x1 ;  /* 0x0000000100057882 */ /* 0x000fe20000000000 */
[----:B------:R-:W-:Y:S02]  /*01c0*/  UMOV UR6, 0x4 ;  /* 0x0000000400067882 */ /* 0x000fe40000000000 */
[----:B------:R-:W-:-:S04]  /*01d0*/  UIADD3 UR6, -UR6, 0x100000, URZ ;  /* 0x0010000006067890 */ /* 0x000fc8000fffe13f */
[----:B------:R-:W-:Y:S02]  /*01e0*/  USHF.L.U32 UR7, UR6, 0xb, URZ ;  /* 0x0000000b06077899 */ /* 0x000fe4000800063f */
[----:B------:R-:W-:Y:S02]  /*01f0*/  USHF.L.U32 UR6, UR6, 0x1, URZ ;  /* 0x0000000106067899 */ /* 0x000fe4000800063f */
[----:B0-----:R-:W-:Y:S02]  /*0200*/  ULEA UR8, UR8, UR4, 0x18 ;  /* 0x0000000408087291 */ /* 0x001fe4000f8ec03f */
[----:B------:R-:W-:-:S04]  /*0210*/  UIADD3 UR4, -UR5, 0x100000, URZ ;  /* 0x0010000005047890 */ /* 0x000fc8000fffe13f */
[----:B------:R-:W-:Y:S02]  /*0220*/  USHF.L.U32 UR5, UR4, 0xb, URZ ;  /* 0x0000000b04057899 */ /* 0x000fe4000800063f */
[----:B------:R-:W-:Y:S01]  /*0230*/  USHF.L.U32 UR4, UR4, 0x1, URZ ;  /* 0x0000000104047899 */ /* 0x000fe2000800063f */
[----:B------:R-:W0:Y:S11]  /*0240*/  FENCE.VIEW.ASYNC.S ;  /* 0x00000000000073c6 */ /* 0x000e360000000000 */
[----:B0-----:R0:W1:Y:S01]  /*0250*/  SYNCS.EXCH.64 URZ, [UR8], UR4 ;  /* 0x00000004083f75b2 */ /* 0x0010620008000100 */
[----:B------:R0:W2:Y:S01]  /*0260*/  SYNCS.EXCH.64 URZ, [UR8+0x148], UR6 ;  /* 0x00014806083f75b2 */ /* 0x0000a20008000100 */
[----:B------:R0:W3:Y:S01]  /*0270*/  SYNCS.EXCH.64 URZ, [UR8+0x8], UR4 ;  /* 0x00000804083f75b2 */ /* 0x0000e20008000100 */
[----:B------:R0:W4:Y:S01]  /*0280*/  SYNCS.EXCH.64 URZ, [UR8+0x150], UR6 ;  /* 0x00015006083f75b2 */ /* 0x0001220008000100 */
[----:B------:R0:W0:Y:S01]  /*0290*/  SYNCS.EXCH.64 URZ, [UR8+0x10], UR4 ;  /* 0x00001004083f75b2 */ /* 0x0000220008000100 */
        /* <DEDUP_REMOVED lines=77> */
[----:B-1234-:R-:W-:Y:S01]  /*0770*/  NOP ;  /* 0x0000000000007918 */ /* 0x01efe20000000000 */
.L_x_3:
[----:B0-----:R-:W-:Y:S05]  /*0780*/  BSYNC B0 ;  /* 0x0000000000007941 */ /* 0x001fea0003800000 */
.L_x_2:
[----:B------:R-:W-:Y:S01]  /*0790*/  SHF.R.S32.HI R4, RZ, 0x1f, R15 ;  /* 0x0000001fff047819 */ /* 0x000fe2000001140f */
[----:B------:R-:W0:Y:S01]  /*07a0*/  SHFL.IDX PT, R0, R0, RZ, 0x1f ;  /* 0x00001fff00007589 */ /* 0x000e2200000e0000 */
[----:B------:R-:W1:Y:S01]  /*07b0*/  S2UR UR8, SR_CTAID.X ;  /* 0x00000000000879c3 */ /* 0x000e620000002500 */
[----:B------:R-:W-:Y:S02]  /*07c0*/  ELECT P0, URZ, PT ;  /* 0x00000000003f782f */ /* 0x000fe40003800000 */
[----:B------:R-:W-:Y:S01]  /*07d0*/  LEA.HI R4, R4, R15, RZ, 0x7 ;  /* 0x0000000f04047211 */ /* 0x000fe200078f38ff */
[----:B------:R-:W-:Y:S01]  /*07e0*/  ULDC UR4, c[0x0][0x150] ;  /* 0x0000540000047ab9 */ /* 0x000fe20000000800 */
[----:B------:R-:W-:Y:S01]  /*07f0*/  SHF.R.S32.HI R8, RZ, 0x1f, R3 ;  /* 0x0000001fff087819 */ /* 0x000fe20000011403 */
[----:B------:R-:W-:Y:S01]  /*0800*/  VIADD R14, R5, 0xffffffff ;  /* 0xffffffff050e7836 */ /* 0x000fe20000000000 */
[----:B------:R-:W-:Y:S01]  /*0810*/  LOP3.LUT R4, R4, 0xffffff80, RZ, 0xc0, !PT ;  /* 0xffffff8004047812 */ /* 0x000fe200078ec0ff */
[----:B------:R-:W-:Y:S01]  /*0820*/  NOP ;  /* 0x0000000000007918 */ /* 0x000fe20000000000 */
[----:B------:R-:W-:Y:S01]  /*0830*/  LEA.HI R8, R8, R3, RZ, 0x2 ;  /* 0x0000000308087211 */ /* 0x000fe200078f10ff */
[----:B------:R-:W2:Y:S01]  /*0840*/  LDC R10, c[0x0][0x144] ;  /* 0x00005100ff0a7b82 */ /* 0x000ea20000000800 */
[----:B------:R-:W-:Y:S01]  /*0850*/  NOP ;  /* 0x0000000000007918 */ /* 0x000fe20000000000 */
[----:B------:R-:W-:Y:S01]  /*0860*/  IMAD.IADD R6, R15, 0x1, -R4 ;  /* 0x000000010f067824 */ /* 0x000fe200078e0a04 */
[----:B------:R-:W-:Y:S01]  /*0870*/  LOP3.LUT R8, R8, 0x3ffffffc, RZ, 0xc0, !PT ;  /* 0x3ffffffc08087812 */ /* 0x000fe200078ec0ff */
[----:B------:R-:W3:Y:S01]  /*0880*/  S2R R4, SR_CTAID.Y ;  /* 0x0000000000047919 */ /* 0x000ee20000002600 */
[----:B------:R-:W-:-:S02]  /*0890*/  ISETP.GE.U32.AND P6, PT, R14, 0x2, PT ;  /* 0x000000020e00780c */ /* 0x000fc40003fc6070 */
[----:B------:R-:W-:Y:S01]  /*08a0*/  SHF.R.S32.HI R7, RZ, 0x1f, R6 ;  /* 0x0000001fff077819 */ /* 0x000fe20000011406 */
[----:B------:R-:W-:Y:S01]  /*08b0*/  IMAD.IADD R8, R3, 0x1, -R8 ;  /* 0x0000000103087824 */ /* 0x000fe200078e0a08 */
[----:B------:R-:W4:Y:S01]  /*08c0*/  LDC R13, c[0x0][0x140] ;  /* 0x00005000ff0d7b82 */ /* 0x000f220000000800 */
[----:B------:R-:W-:Y:S02]  /*08d0*/  SHF.R.S32.HI R3, RZ, 0x1f, R2 ;  /* 0x0000001fff037819 */ /* 0x000fe40000011402 */
[----:B------:R-:W-:Y:S02]  /*08e0*/  LEA.HI R7, R7, R6, RZ, 0x3 ;  /* 0x0000000607077211 */ /* 0x000fe400078f18ff */
[----:B0-----:R-:W-:Y:S02]  /*08f0*/  ISETP.NE.OR P0, PT, R0, RZ, !P0 ;  /* 0x000000ff0000720c */ /* 0x001fe40004705670 */
[--C-:B------:R-:W-:Y:S01]  /*0900*/  SHF.R.S32.HI R0, RZ, 0x3, R7.reuse ;  /* 0x00000003ff007819 */ /* 0x100fe20000011407 */
[----:B------:R-:W0:Y:S01]  /*0910*/  LDC R11, c[0x0][0x148] ;  /* 0x00005200ff0b7b82 */ /* 0x000e220000000800 */
[----:B------:R-:W-:-:S02]  /*0920*/  SHF.R.S32.HI R7, RZ, 0x1f, R7 ;  /* 0x0000001fff077819 */ /* 0x000fc40000011407 */
[----:B-1----:R-:W-:Y:S02]  /*0930*/  I2FP.F32.U32 R9, UR8 ;  /* 0x0000000800097c45 */ /* 0x002fe40008201000 */
[----:B------:R-:W-:Y:S02]  /*0940*/  LEA.HI R7, R7, R0, RZ, 0x2 ;  /* 0x0000000007077211 */ /* 0x000fe400078f10ff */
[----:B------:R-:W-:Y:S01]  /*0950*/  LEA.HI R3, R3, R2, RZ, 0x2 ;  /* 0x0000000203037211 */ /* 0x000fe200078f10ff */
[----:B------:R-:W-:Y:S01]  /*0960*/  FMUL R9, R9, UR4 ;  /* 0x0000000409097c20 */ /* 0x000fe20008400000 */
[----:B------:R-:W-:Y:S01]  /*0970*/  LOP3.LUT R7, R7, 0xfffffffc, RZ, 0xc0, !PT ;  /* 0xfffffffc07077812 */ /* 0x000fe200078ec0ff */
[----:B------:R-:W-:Y:S01]  /*0980*/  VOTEU.ALL UP0, P0 ;  /* 0x00000000003f7886 */ /* 0x000fe20000000000 */
[----:B------:R-:W-:Y:S01]  /*0990*/  ULDC UR4, c[0x0][0x154] ;  /* 0x0000550000047ab9 */ /* 0x000fe20000000800 */
[----:B------:R-:W-:Y:S01]  /*09a0*/  LOP3.LUT R3, R3, 0xfffffffc, RZ, 0xc0, !PT ;  /* 0xfffffffc03037812 */ /* 0x000fe200078ec0ff */
[----:B------:R-:W-:Y:S01]  /*09b0*/  VOTEU.ALL UP1, P0 ;  /* 0x00000000003f7886 */ /* 0x000fe20000020000 */
[----:B------:R-:W1:Y:S01]  /*09c0*/  F2I.U32.TRUNC.NTZ R9, R9 ;  /* 0x0000000900097305 */ /* 0x000e62000020f000 */
[----:B------:R-:W-:Y:S01]  /*09d0*/  IMAD.IADD R7, R0, 0x1, -R7 ;  /* 0x0000000100077824 */ /* 0x000fe200078e0a07 */
[----:B------:R-:W5:Y:S01]  /*09e0*/  @!UP0 S2UR UR7, SR_CgaCtaId ;  /* 0x00000000000789c3 */ /* 0x000f620000008800 */
[----:B------:R-:W-:Y:S01]  /*09f0*/  IMAD.IADD R2, R2, 0x1, -R3 ;  /* 0x0000000102027824 */ /* 0x000fe200078e0a03 */
[----:B------:R-:W-:Y:S01]  /*0a00*/  @!UP0 UMOV UR6, 0x400 ;  /* 0x0000040000068882 */ /* 0x000fe20000000000 */
[----:B------:R-:W-:Y:S01]  /*0a10*/  IMAD R7, R8, 0x4, R7 ;  /* 0x0000000408077824 */ /* 0x000fe200078e0207 */
[----:B---3--:R-:W-:-:S02]  /*0a20*/  I2FP.F32.U32 R8, R4 ;  /* 0x0000000400087245 */ /* 0x008fc40000201000 */
[----:B------:R-:W-:Y:S02]  /*0a30*/  ISETP.NE.AND P1, PT, R2, 0x3, PT ;  /* 0x000000030200780c */ /* 0x000fe40003f25270 */
[----:B------:R-:W-:Y:S01]  /*0a40*/  LEA.HI R0, R7, R7, RZ, 0x1 ;  /* 0x0000000707007211 */ /* 0x000fe200078f08ff */
[----:B------:R-:W-:Y:S01]  /*0a50*/  FMUL R8, R8, UR4 ;  /* 0x0000000408087c20 */ /* 0x000fe20008400000 */
[----:B------:R-:W-:Y:S01]  /*0a60*/  UMOV UR4, 0x20 ;  /* 0x0000002000047882 */ /* 0x000fe20000000000 */
[----:B----4-:R-:W-:Y:S01]  /*0a70*/  ISETP.EQ.U32.AND P2, PT, R13, 0x1, PT ;  /* 0x000000010d00780c */ /* 0x010fe20003f42070 */
[----:B------:R-:W-:-:S04]  /*0a80*/  @!UP0 UIADD3 UR4, -UR4, 0x100000, URZ ;  /* 0x0010000004048890 */ /* 0x000fc8000fffe13f */
[----:B------:R-:W-:Y:S02]  /*0a90*/  @!UP0 USHF.L.U32 UR5, UR4, 0xb, URZ ;  /* 0x0000000b04058899 */ /* 0x000fe4000800063f */
[----:B------:R-:W-:Y:S01]  /*0aa0*/  @!UP0 USHF.L.U32 UR4, UR4, 0x1, URZ ;  /* 0x0000000104048899 */ /* 0x000fe2000800063f */
[----:B------:R-:W-:Y:S01]  /*0ab0*/  LOP3.LUT R0, R0, 0xfffffffe, RZ, 0xc0, !PT ;  /* 0xfffffffe00007812 */ /* 0x000fe200078ec0ff */
[----:B-1----:R-:W-:Y:S01]  /*0ac0*/  IMAD.MOV R17, RZ, RZ, -R9 ;  /* 0x000000ffff117224 */ /* 0x002fe200078e0a09 */
[----:B------:R-:W1:Y:S01]  /*0ad0*/  F2I.U32.TRUNC.NTZ R8, R8 ;  /* 0x0000000800087305 */ /* 0x000e62000020f000 */
[----:B------:R-:W-:Y:S02]  /*0ae0*/  ISETP.EQ.OR P1, PT, R2, RZ, !P1 ;  /* 0x000000ff0200720c */ /* 0x000fe40004f22670 */
[----:B--2---:R-:W-:Y:S01]  /*0af0*/  IMAD R10, R10, R17, UR8 ;  /* 0x000000080a0a7e24 */ /* 0x004fe2000f8e0211 */
[----:B------:R-:W-:Y:S01]  /*0b00*/  ISETP.NE.AND P3, PT, R5, RZ, PT ;  /* 0x000000ff0500720c */ /* 0x000fe20003f65270 */
[----:B------:R-:W-:Y:S01]  /*0b10*/  IMAD.IADD R9, R7, 0x1, -R0 ;  /* 0x0000000107097824 */ /* 0x000fe200078e0a00 */
[----:B------:R-:W-:Y:S01]  /*0b20*/  ISETP.EQ.AND P1, PT, R5, RZ, P1 ;  /* 0x000000ff0500720c */ /* 0x000fe20000f22270 */
[----:B------:R-:W-:Y:S01]  /*0b30*/  IMAD.SHL.U32 R0, R7, 0x4, RZ ;  /* 0x0000000407007824 */ /* 0x000fe200078e00ff */
[----:B-----5:R-:W-:-:S02]  /*0b40*/  @!UP0 ULEA UR6, UR7, UR6, 0x18 ;  /* 0x0000000607068291 */ /* 0x020fc4000f8ec03f */
[----:B------:R-:W-:Y:S01]  /*0b50*/  ISETP.NE.AND P4, PT, R9, R10, PT ;  /* 0x0000000a0900720c */ /* 0x000fe20003f85270 */
[----:B------:R-:W-:Y:S01]  /*0b60*/  VOTEU.ALL UP0, P0 ;  /* 0x00000000003f7886 */ /* 0x000fe20000000000 */
[----:B------:R-:W-:Y:S01]  /*0b70*/  LOP3.LUT R3, R7, 0xc, R0, 0x78, !PT ;  /* 0x0000000c07037812 */ /* 0x000fe200078e7800 */
[----:B------:R-:W-:Y:S01]  /*0b80*/  IMAD.MOV.U32 R9, RZ, RZ, 0x1 ;  /* 0x00000001ff097424 */ /* 0x000fe200078e00ff */
[----:B------:R-:W-:Y:S01]  /*0b90*/  LOP3.LUT P0, RZ, R6, 0x7, RZ, 0xc0, !PT ;  /* 0x0000000706ff7812 */ /* 0x000fe2000780c0ff */
[----:B-1----:R-:W-:Y:S01]  /*0ba0*/  IMAD.MOV R22, RZ, RZ, -R8 ;  /* 0x000000ffff167224 */ /* 0x002fe200078e0a08 */
[----:B------:R-:W-:Y:S02]  /*0bb0*/  LOP3.LUT R8, R15, 0x7f, RZ, 0xc0, !PT ;  /* 0x0000007f0f087812 */ /* 0x000fe400078ec0ff */
[----:B------:R-:W-:Y:S01]  /*0bc0*/  ISETP.LT.U32.AND P0, PT, R3, 0x2, !P0 ;  /* 0x000000020300780c */ /* 0x000fe20004701070 */
[----:B0-----:R-:W-:Y:S01]  /*0bd0*/  IMAD R7, R11, R22, R4 ;  /* 0x000000160b077224 */ /* 0x001fe200078e0204 */
[----:B------:R-:W0:Y:S02]  /*0be0*/  FENCE.VIEW.ASYNC.S ;  /* 0x00000000000073c6 */ /* 0x000e240000000000 */
[----:B0-----:R0:W1:Y:S01]  /*0bf0*/  @!UP0 SYNCS.EXCH.64 URZ, [UR6+0x2a0], UR4 ;  /* 0x0002a004063f85b2 */ /* 0x0010620008000100 */
[----:B------:R-:W-:-:S02]  /*0c00*/  SEL R6, RZ, 0x1, !P0 ;  /* 0x00000001ff067807 */ /* 0x000fc40004000000 */
[----:B------:R-:W-:-:S04]  /*0c10*/  @P4 LEA.HI R0, R3, R3, RZ, 0x1 ;  /* 0x0000000303004211 */ /* 0x000fc800078f08ff */
[----:B------:R-:W-:-:S04]  /*0c20*/  @P4 SHF.R.S32.HI R0, RZ, 0x1, R0 ;  /* 0x00000001ff004819 */ /* 0x000fc80000011400 */
[----:B------:R-:W-:Y:S02]  /*0c30*/  @P4 ISETP.NE.AND P5, PT, R0, R7, PT ;  /* 0x000000070000420c */ /* 0x000fe40003fa5270 */
[----:B------:R-:W-:Y:S02]  /*0c40*/  SEL R0, RZ, 0x1, !P1 ;  /* 0x00000001ff007807 */ /* 0x000fe40004800000 */
[----:B------:R-:W-:Y:S01]  /*0c50*/  @P4 SEL R9, RZ, 0x1, P5 ;  /* 0x00000001ff094807 */ /* 0x000fe20002800000 */
[----:B------:R0:W2:Y:S01]  /*0c60*/  @!UP1 SYNCS.EXCH.64 URZ, [UR6+0x2a8], UR4 ;  /* 0x0002a804063f95b2 */ /* 0x0000a20008000100 */
[----:B------:R-:W-:Y:S01]  /*0c70*/  SEL R0, R0, 0x2, P6 ;  /* 0x0000000200007807 */ /* 0x000fe20003000000 */
[----:B------:R-:W-:Y:S01]  /*0c80*/  NOP ;  /* 0x0000000000007918 */ /* 0x000fe20000000000 */
[----:B------:R-:W-:Y:S01]  /*0c90*/  LOP3.LUT R9, R9, R6, RZ, 0xc0, !PT ;  /* 0x0000000609097212 */ /* 0x000fe200078ec0ff */
[----:B------:R-:W-:Y:S06]  /*0ca0*/  @!P2 BRA `(.L_x_4) ;  /* 0x000000000008a947 */ /* 0x000fec0003800000 */
[----:B-12---:R-:W-:Y:S01]  /*0cb0*/  UCGABAR_ARV ;  /* 0x00000000000079c7 */ /* 0x006fe20008000000 */
[----:B------:R-:W-:Y:S05]  /*0cc0*/  BRA `(.L_x_5) ;  /* 0x0000000000047947 */ /* 0x000fea0003800000 */
.L_x_4:
[----:B-12---:R-:W-:Y:S01]  /*0cd0*/  NOP ;  /* 0x0000000000007918 */ /* 0x006fe20000000000 */
.L_x_5:
[----:B------:R-:W1:Y:S01]  /*0ce0*/  LDC R5, c[0x0][0x65c] ;  /* 0x00019700ff057b82 */ /* 0x000e620000000800 */
[----:B------:R-:W-:Y:S02]  /*0cf0*/  IMAD.U32 R6, RZ, RZ, UR8 ;  /* 0x00000008ff067e24 */ /* 0x000fe4000f8e00ff */
[----:B------:R-:W-:Y:S01]  /*0d00*/  IMAD.MOV.U32 R7, RZ, RZ, RZ ;  /* 0x000000ffff077224 */ /* 0x000fe200078e00ff */
[----:B-1----:R-:W-:-:S13]  /*0d10*/  ISETP.NE.AND P4, PT, R5, 0x1, PT ;  /* 0x000000010500780c */ /* 0x002fda0003f85270 */
[----:B------:R-:W1:Y:S01]  /*0d20*/  @P4 LDC R19, c[0x0][0x10] ;  /* 0x00000400ff134b82 */ /* 0x000e620000000800 */
[----:B------:R-:W-:Y:S02]  /*0d30*/  @P4 IMAD.MOV.U32 R5, RZ, RZ, RZ ;  /* 0x000000ffff054224 */ /* 0x000fe400078e00ff */
[----:B------:R-:W-:-:S05]  /*0d40*/  @P4 IMAD.MOV.U32 R13, RZ, RZ, RZ ;  /* 0x000000ffff0d4224 */ /* 0x000fca00078e00ff */
[----:B------:R-:W2:Y:S01]  /*0d50*/  @!P4 LDC R17, c[0x0][0xc] ;  /* 0x00000300ff11cb82 */ /* 0x000ea20000000800 */
[----:B0-----:R-:W-:Y:S01]  /*0d60*/  ULDC UR4, c[0x0][0xc] ;  /* 0x0000030000047ab9 */ /* 0x001fe20000000800 */
[----:B------:R-:W-:Y:S01]  /*0d70*/  ULDC UR5, c[0x0][0x10] ;  /* 0x0000040000057ab9 */ /* 0x000fe20000000800 */
[----:B------:R-:W-:Y:S01]  /*0d80*/  ULDC UR6, c[0x0][0x14] ;  /* 0x0000050000067ab9 */ /* 0x000fe20000000800 */
[----:B------:R-:W-:-:S04]  /*0d90*/  UIMAD.WIDE.U32 UR4, UR4, UR5, URZ ;  /* 0x00000005040472a5 */ /* 0x000fc8000f8e003f */
[----:B------:R-:W-:Y:S02]  /*0da0*/  UIMAD.WIDE.U32 UR14, UR4, UR6, URZ ;  /* 0x00000006040e72a5 */ /* 0x000fe4000f8e003f */
[----:B------:R-:W-:-:S04]  /*0db0*/  UIMAD UR13, UR5, UR6, URZ ;  /* 0x00000006050d72a4 */ /* 0x000fc8000f8e023f */
[----:B------:R-:W-:Y:S01]  /*0dc0*/  UIADD3 UR13, UR15, UR13, URZ ;  /* 0x0000000d0f0d7290 */ /* 0x000fe2000fffe03f */
[----:B-1----:R-:W-:-:S04]  /*0dd0*/  @P4 IMAD.WIDE.U32 R18, R19, UR8, R4 ;  /* 0x0000000813124c25 */ /* 0x002fc8000f8e0004 */
[----:B--2---:R-:W-:-:S04]  /*0de0*/  @!P4 IMAD.WIDE.U32 R16, R4, R17, R6 ;  /* 0x000000110410c225 */ /* 0x004fc800078e0006 */
[----:B------:R-:W-:Y:S02]  /*0df0*/  @P4 IMAD.MOV.U32 R6, RZ, RZ, R18 ;  /* 0x000000ffff064224 */ /* 0x000fe400078e0012 */
[----:B------:R-:W-:Y:S02]  /*0e00*/  @P4 IMAD.IADD R7, R19, 0x1, R13 ;  /* 0x0000000113074824 */ /* 0x000fe400078e020d */
[----:B------:R-:W-:Y:S02]  /*0e10*/  @!P4 IMAD.MOV.U32 R6, RZ, RZ, R16 ;  /* 0x000000ffff06c224 */ /* 0x000fe400078e0010 */
[----:B------:R-:W-:Y:S01]  /*0e20*/  @!P4 IMAD.MOV.U32 R7, RZ, RZ, R17 ;  /* 0x000000ffff07c224 */ /* 0x000fe200078e0011 */
[----:B------:R-:W-:Y:S06]  /*0e30*/  @!P2 BRA `(.L_x_6) ;  /* 0x00000000000ca947 */ /* 0x000fec0003800000 */
[----:B------:R-:W-:Y:S01]  /*0e40*/  UCGABAR_WAIT ;  /* 0x0000000000007dc7 */ /* 0x000fe20008000000 */
[----:B------:R-:W-:Y:S01]  /*0e50*/  CCTL.IVALL ;  /* 0x00000000ff00798f */ /* 0x000fe20002000000 */
[----:B------:R-:W-:Y:S05]  /*0e60*/  BRA `(.L_x_7) ;  /* 0x0000000000047947 */ /* 0x000fea0003800000 */
.L_x_6:
[----:B------:R-:W-:Y:S06]  /*0e70*/  BAR.SYNC.DEFER_BLOCKING 0x0 ;  /* 0x0000000000007b1d */ /* 0x000fec0000010000 */
.L_x_7:
[----:B------:R-:W-:Y:S05]  /*0e80*/  @!P3 BRA `(.L_x_8) ;  /* 0x000000400028b947 */ /* 0x000fea0003800000 */
[----:B------:R-:W-:-:S13]  /*0e90*/  ISETP.GT.U32.AND P0, PT, R14, 0x1, PT ;  /* 0x000000010e00780c */ /* 0x000fda0003f04070 */
[----:B------:R-:W-:Y:S05]  /*0ea0*/  @P0 EXIT ;  /* 0x000000000000094d */ /* 0x000fea0003800000 */
[----:B------:R-:W-:Y:S01]  /*0eb0*/  ULDC.64 UR4, c[0x0][0x650] ;  /* 0x0001940000047ab9 */ /* 0x000fe20000000a00 */
[----:B------:R-:W-:Y:S01]  /*0ec0*/  PRMT R13, RZ, 0x7610, R13 ;  /* 0x00007610ff0d7816 */ /* 0x000fe2000000000d */
[----:B------:R-:W-:Y:S01]  /*0ed0*/  IMAD.MOV.U32 R23, RZ, RZ, -0x1 ;  /* 0xffffffffff177424 */ /* 0x000fe200078e00ff */
[----:B------:R-:W-:Y:S01]  /*0ee0*/  ISETP.GE.U32.AND P0, PT, R6, UR4, PT ;  /* 0x0000000406007c0c */ /* 0x000fe2000bf06070 */
[----:B------:R-:W-:Y:S02]  /*0ef0*/  IMAD.MOV.U32 R16, RZ, RZ, -0x1 ;  /* 0xffffffffff107424 */ /* 0x000fe400078e00ff */
[----:B------:R-:W-:Y:S01]  /*0f00*/  IMAD.MOV.U32 R61, RZ, RZ, -0x1 ;  /* 0xffffffffff3d7424 */ /* 0x000fe200078e00ff */
[----:B------:R-:W-:-:S13]  /*0f10*/  ISETP.GE.U32.AND.EX P0, PT, R7, UR5, PT, P0 ;  /* 0x0000000507007c0c */ /* 0x000fda000bf06100 */
[----:B------:R-:W-:Y:S05]  /*0f20*/  @P0 BRA `(.L_x_9) ;  /* 0x0000000400240947 */ /* 0x000fea0003800000 */
[----:B------:R-:W0:Y:S01]  /*0f30*/  LDC.64 R24, c[0x0][0x628] ;  /* 0x00018a00ff187b82 */ /* 0x000e220000000a00 */
[----:B------:R-:W-:Y:S02]  /*0f40*/  IMAD.MOV.U32 R16, RZ, RZ, R6 ;  /* 0x000000ffff107224 */ /* 0x000fe400078e0006 */
[----:B------:R-:W-:-:S05]  /*0f50*/  IMAD.MOV.U32 R17, RZ, RZ, R7 ;  /* 0x000000ffff117224 */ /* 0x000fca00078e0007 */
[----:B------:R-:W1:Y:S08]  /*0f60*/  LDC R2, c[0x0][0x630] ;  /* 0x00018c00ff027b82 */ /* 0x000e700000000800 */
[----:B------:R-:W2:Y:S01]  /*0f70*/  LDC.64 R26, c[0x0][0x620] ;  /* 0x00018800ff1a7b82 */ /* 0x000ea20000000a00 */
[----:B0-----:R-:W-:-:S04]  /*0f80*/  ISETP.NE.U32.AND P0, PT, R24, RZ, PT ;  /* 0x000000ff1800720c */ /* 0x001fc80003f05070 */
[----:B------:R-:W-:-:S13]  /*0f90*/  ISETP.NE.AND.EX P0, PT, R25, RZ, PT, P0 ;  /* 0x000000ff1900720c */ /* 0x000fda0003f05300 */
[----:B-12---:R-:W-:Y:S05]  /*0fa0*/  @!P0 BRA `(.L_x_10) ;  /* 0x0000000000288947 */ /* 0x006fea0003800000 */
[----:B------:R-:W0:Y:S02]  /*0fb0*/  LDC R13, c[0x0][0x634] ;  /* 0x00018d00ff0d7b82 */ /* 0x000e240000000800 */
[----:B0-----:R-:W-:-:S05]  /*0fc0*/  IADD3 R13, P0, R6, R13, RZ ;  /* 0x0000000d060d7210 */ /* 0x001fca0007f1e0ff */
[----:B------:R-:W-:-:S04]  /*0fd0*/  IMAD.X R23, RZ, RZ, R7, P0 ;  /* 0x000000ffff177224 */ /* 0x000fc800000e0607 */
[----:B------:R-:W-:-:S04]  /*0fe0*/  IMAD.WIDE.U32 R16, R23, R24, RZ ;  /* 0x0000001817107225 */ /* 0x000fc800078e00ff */
[----:B------:R-:W-:-:S04]  /*0ff0*/  IMAD.WIDE.U32 R18, P0, R13, R25, R16 ;  /* 0x000000190d127225 */ /* 0x000fc80007800010 */
[----:B------:R-:W-:-:S04]  /*1000*/  IMAD.WIDE.U32 R16, R13, R24, RZ ;  /* 0x000000180d107225 */ /* 0x000fc800078e00ff */
[----:B------:R-:W-:Y:S01]  /*1010*/  IMAD.X R21, RZ, RZ, RZ, P0 ;  /* 0x000000ffff157224 */ /* 0x000fe200000e06ff */
[----:B------:R-:W-:Y:S01]  /*1020*/  IADD3 RZ, P0, R17, R18, RZ ;  /* 0x0000001211ff7210 */ /* 0x000fe20007f1e0ff */
[----:B------:R-:W-:-:S04]  /*1030*/  IMAD.MOV.U32 R20, RZ, RZ, R19 ;  /* 0x000000ffff147224 */ /* 0x000fc800078e0013 */
[----:B------:R-:W-:-:S08]  /*1040*/  IMAD.WIDE.U32.X R16, R23, R25, R20, P0 ;  /* 0x0000001917107225 */ /* 0x000fd000000e0414 */
.L_x_10:
[----:B------:R-:W0:Y:S01]  /*1050*/  LDC.64 R28, c[0x0][0x640] ;  /* 0x00019000ff1c7b82 */ /* 0x000e220000000a00 */
[--C-:B------:R-:W-:Y:S01]  /*1060*/  SHF.R.U64 R61, R16, R2, R17.reuse ;  /* 0x00000002103d7219 */ /* 0x100fe20000001211 */
[----:B------:R-:W-:Y:S01]  /*1070*/  IMAD R31, R11, R22, R4 ;  /* 0x000000160b1f7224 */ /* 0x000fe200078e0204 */
[----:B------:R-:W-:Y:S02]  /*1080*/  SHF.R.U32.HI R2, RZ, R2, R17 ;  /* 0x00000002ff027219 */ /* 0x000fe40000011611 */
[----:B------:R-:W-:-:S03]  /*1090*/  IADD3 R5, P0, RZ, -R61, RZ ;  /* 0x8000003dff057210 */ /* 0x000fc60007f1e0ff */
[----:B------:R-:W1:Y:S02]  /*10a0*/  LDC R18, c[0x0][0x618] ;  /* 0x00018600ff127b82 */ /* 0x000e640000000800 */
[----:B------:R-:W-:Y:S02]  /*10b0*/  IMAD.X R13, RZ, RZ, ~R2, P0 ;  /* 0x000000ffff0d7224 */ /* 0x000fe400000e0e02 */
[----:B------:R-:W-:-:S04]  /*10c0*/  IMAD.WIDE.U32 R16, R5, R26, R6 ;  /* 0x0000001a05107225 */ /* 0x000fc800078e0006 */
[----:B------:R-:W2:Y:S01]  /*10d0*/  LDC R20, c[0x0][0x608] ;  /* 0x00018200ff147b82 */ /* 0x000ea20000000800 */
[----:B------:R-:W-:Y:S02]  /*10e0*/  IMAD R2, R13, R26, RZ ;  /* 0x0000001a0d027224 */ /* 0x000fe400078e02ff */
[----:B------:R-:W-:Y:S02]  /*10f0*/  IMAD.MOV.U32 R13, RZ, RZ, -0x1 ;  /* 0xffffffffff0d7424 */ /* 0x000fe400078e00ff */
[----:B------:R-:W-:Y:S02]  /*1100*/  IMAD R5, R5, R27, R2 ;  /* 0x0000001b05057224 */ /* 0x000fe400078e0202 */
[----:B------:R-:W-:Y:S01]  /*1110*/  IMAD.MOV.U32 R27, RZ, RZ, 0x1 ;  /* 0x00000001ff1b7424 */ /* 0x000fe200078e00ff */
[----:B------:R-:W3:Y:S01]  /*1120*/  LDC R24, c[0x0][0x658] ;  /* 0x00019600ff187b82 */ /* 0x000ee20000000800 */
[----:B------:R-:W-:Y:S01]  /*1130*/  IMAD.IADD R5, R17, 0x1, R5 ;  /* 0x0000000111057824 */ /* 0x000fe200078e0205 */
[----:B0-----:R-:W-:-:S04]  /*1140*/  ISETP.NE.U32.AND P0, PT, R28, RZ, PT ;  /* 0x000000ff1c00720c */ /* 0x001fc80003f05070 */
[----:B------:R-:W-:Y:S02]  /*1150*/  ISETP.NE.AND.EX P0, PT, R29, RZ, PT, P0 ;  /* 0x000000ff1d00720c */ /* 0x000fe40003f05300 */
[----:B------:R-:W0:Y:S01]  /*1160*/  LDC R23, c[0x0][0x600] ;  /* 0x00018000ff177b82 */ /* 0x000e220000000800 */
[-CC-:B-1----:R-:W-:Y:S02]  /*1170*/  SHF.R.U64 R14, R16, R18.reuse, R5.reuse ;  /* 0x00000012100e7219 */ /* 0x182fe40000001205 */
[----:B------:R-:W-:-:S05]  /*1180*/  SHF.R.U32.HI R5, RZ, R18, R5 ;  /* 0x00000012ff057219 */ /* 0x000fca0000011605 */
[----:B------:R-:W1:Y:S01]  /*1190*/  LDC R25, c[0x0][0x648] ;  /* 0x00019200ff197b82 */ /* 0x000e620000000800 */
[-CC-:B--2---:R-:W-:Y:S02]  /*11a0*/  SHF.R.U64 R32, R14, R20.reuse, R5.reuse ;  /* 0x000000140e207219 */ /* 0x184fe40000001205 */
[----:B------:R-:W-:-:S05]  /*11b0*/  SHF.R.U32.HI R5, RZ, R20, R5 ;  /* 0x00000014ff057219 */ /* 0x000fca0000011605 */
[----:B------:R-:W2:Y:S01]  /*11c0*/  LDC R26, c[0x0][0x638] ;  /* 0x00018e00ff1a7b82 */ /* 0x000ea20000000800 */
[-CC-:B---3--:R-:W-:Y:S02]  /*11d0*/  SHF.R.U64 R20, R32, R24.reuse, R5.reuse ;  /* 0x0000001820147219 */ /* 0x188fe40000001205 */
[-C--:B------:R-:W-:Y:S02]  /*11e0*/  SHF.L.U32 R2, R13, R24.reuse, RZ ;  /* 0x000000180d027219 */ /* 0x080fe400000006ff */
[----:B------:R-:W-:Y:S01]  /*11f0*/  SHF.R.U32.HI R5, RZ, R24, R5 ;  /* 0x00000018ff057219 */ /* 0x000fe20000011605 */
[----:B------:R-:W-:Y:S01]  /*1200*/  IMAD.MOV.U32 R4, RZ, RZ, R20 ;  /* 0x000000ffff047224 */ /* 0x000fe200078e0014 */
[----:B------:R-:W-:Y:S01]  /*1210*/  LOP3.LUT R11, RZ, R2, RZ, 0x33, !PT ;  /* 0x00000002ff0b7212 */ /* 0x000fe200078e33ff */
[----:B------:R-:W3:Y:S01]  /*1220*/  LDC R30, c[0x0][0x610] ;  /* 0x00018400ff1e7b82 */ /* 0x000ee20000000800 */
[----:B------:R-:W-:Y:S05]  /*1230*/  @!P0 BRA `(.L_x_11) ;  /* 0x0000000000288947 */ /* 0x000fea0003800000 */
[----:B------:R-:W4:Y:S02]  /*1240*/  LDC R13, c[0x0][0x64c] ;  /* 0x00019300ff0d7b82 */ /* 0x000f240000000800 */
[----:B----4-:R-:W-:-:S05]  /*1250*/  IADD3 R13, P0, R20, R13, RZ ;  /* 0x0000000d140d7210 */ /* 0x010fca0007f1e0ff */
        /* <DEDUP_REMOVED lines=8> */
.L_x_11:
[----:B-1----:R-:W-:Y:S01]  /*12e0*/  SHF.R.U64 R4, R4, R25, R5 ;  /* 0x0000001904047219 */ /* 0x002fe20000001205 */
[----:B0-----:R-:W-:Y:S01]  /*12f0*/  VIADD R5, R23, 0xffffffff ;  /* 0xffffffff17057836 */ /* 0x001fe20000000000 */
[----:B------:R-:W-:Y:S02]  /*1300*/  SHF.L.U32 R2, R27, R24, RZ ;  /* 0x000000181b027219 */ /* 0x000fe400000006ff */
[----:B------:R-:W-:Y:S01]  /*1310*/  LOP3.LUT R11, R32, R11, RZ, 0xc0, !PT ;  /* 0x0000000b200b7212 */ /* 0x000fe200078ec0ff */
[----:B------:R-:W-:Y:S01]  /*1320*/  IMAD.MOV R13, RZ, RZ, -R4 ;  /* 0x000000ffff0d7224 */ /* 0x000fe200078e0a04 */
[----:B------:R-:W-:Y:S02]  /*1330*/  SEL R10, R10, R31, !P4 ;  /* 0x0000001f0a0a7207 */ /* 0x000fe40006000000 */
[----:B------:R-:W-:Y:S01]  /*1340*/  LOP3.LUT R5, R14, R5, RZ, 0xc0, !PT ;  /* 0x000000050e057212 */ /* 0x000fe200078ec0ff */
[----:B------:R-:W-:Y:S02]  /*1350*/  IMAD R11, R2, R4, R11 ;  /* 0x00000004020b7224 */ /* 0x000fe400078e020b */
[----:B--2---:R-:W-:-:S02]  /*1360*/  IMAD R2, R13, R26, R20 ;  /* 0x0000001a0d027224 */ /* 0x004fc400078e0214 */
[----:B---3--:R-:W-:Y:S02]  /*1370*/  IMAD R10, R11, R30, R10 ;  /* 0x0000001e0b0a7224 */ /* 0x008fe400078e020a */
[----:B------:R-:W-:Y:S02]  /*1380*/  IMAD R23, R2, R23, R5 ;  /* 0x0000001702177224 */ /* 0x000fe400078e0205 */
[----:B------:R-:W-:-:S03]  /*1390*/  IMAD.MOV.U32 R13, RZ, RZ, 0x1 ;  /* 0x00000001ff0d7424 */ /* 0x000fc600078e00ff */
[----:B------:R-:W-:Y:S02]  /*13a0*/  SEL R16, R23, R10, !P4 ;  /* 0x0000000a17107207 */ /* 0x000fe40006000000 */
[----:B------:R-:W-:-:S07]  /*13b0*/  SEL R23, R10, R23, !P4 ;  /* 0x000000170a177207 */ /* 0x000fce0006000000 */
.L_x_9:
[----:B------:R-:W-:-:S08]  /*13c0*/  NOP ;  /* 0x0000000000007918 */ /* 0x000fd00000000000 */
[----:B------:R-:W0:Y:S02]  /*13d0*/  USETMAXREG.TRY_ALLOC.CTAPOOL UP0, 0xe8 ;  /* 0x000000e8000079c8 */ /* 0x000e240008000600 */
[----:B0-----:R-:W-:-:S13]  /*13e0*/  PLOP3.LUT P0, PT, PT, PT, UP0, 0x80, 0x0 ;  /* 0x000000000000781c */ /* 0x001fda0003f0f008 */
[----:B------:R-:W-:Y:S05]  /*13f0*/  @!P0 BRA `(.L_x_9) ;  /* 0xfffffffc00f08947 */ /* 0x000fea000383ffff */
[----:B------:R-:W-:Y:S01]  /*1400*/  ULDC.64 UR4, c[0x0][0x598] ;  /* 0x0001660000047ab9 */ /* 0x000fe20000000a00 */
[----:B------:R-:W-:Y:S01]  /*1410*/  ULDC.64 UR20, c[0x0][0x208] ;  /* 0x0000820000147ab9 */ /* 0x000fe20000000a00 */
[----:B------:R-:W-:-:S04]  /*1420*/  ISETP.NE.U32.AND P0, PT, RZ, UR4, PT ;  /* 0x00000004ff007c0c */ /* 0x000fc8000bf05070 */
[----:B------:R-:W-:-:S13]  /*1430*/  ISETP.NE.AND.EX P0, PT, RZ, UR5, PT, P0 ;  /* 0x00000005ff007c0c */ /* 0x000fda000bf05300 */
[----:B------:R-:W-:Y:S05]  /*1440*/  @!P0 BRA `(.L_x_12) ;  /* 0x00000000001c8947 */ /* 0x000fea0003800000 */
[----:B------:R-:W0:Y:S02]  /*1450*/  LDC.64 R4, c[0x0][0x598] ;  /* 0x00016600ff047b82 */ /* 0x000e240000000a00 */
[----:B0-----:R-:W2:Y:S02]  /*1460*/  LDG.E.64 R4, desc[UR20][R4.64] ;  /* 0x0000001404047981 */ /* 0x001ea4000c1e1b00 */
[----:B--2---:R-:W-:-:S04]  /*1470*/  ISETP.NE.U32.AND P0, PT, R4, RZ, PT ;  /* 0x000000ff0400720c */ /* 0x004fc80003f05070 */
[----:B------:R-:W-:-:S13]  /*1480*/  ISETP.NE.AND.EX P0, PT, R5, RZ, PT, P0 ;  /* 0x000000ff0500720c */ /* 0x000fda0003f05300 */
[----:B------:R-:W-:Y:S05]  /*1490*/  @!P0 BRA `(.L_x_12) ;  /* 0x0000000000088947 */ /* 0x000fea0003800000 */
[----:B------:R0:W5:Y:S01]  /*14a0*/  LD.E R2, desc[UR20][R4.64] ;  /* 0x0000001404027980 */ /* 0x000162000c101900 */
[----:B------:R-:W-:Y:S05]  /*14b0*/  BRA `(.L_x_13) ;  /* 0x0000000000207947 */ /* 0x000fea0003800000 */
.L_x_12:
[----:B------:R-:W-:Y:S02]  /*14c0*/  ULDC.64 UR4, c[0x0][0x588] ;  /* 0x0001620000047ab9 */ /* 0x000fe40000000a00 */
[----:B------:R-:W-:-:S04]  /*14d0*/  ISETP.NE.U32.AND P0, PT, RZ, UR4, PT ;  /* 0x00000004ff007c0c */ /* 0x000fc8000bf05070 */
[----:B------:R-:W-:-:S13]  /*14e0*/  ISETP.NE.AND.EX P0, PT, RZ, UR5, PT, P0 ;  /* 0x00000005ff007c0c */ /* 0x000fda000bf05300 */
[----:B------:R-:W-:Y:S05]  /*14f0*/  @!P0 BRA `(.L_x_14) ;  /* 0x00000000000c8947 */ /* 0x000fea0003800000 */
[----:B------:R-:W0:Y:S02]  /*1500*/  LDC.64 R4, c[0x0][0x588] ;  /* 0x00016200ff047b82 */ /* 0x000e240000000a00 */
[----:B0-----:R1:W5:Y:S01]  /*1510*/  LDG.E R2, desc[UR20][R4.64] ;  /* 0x0000001404027981 */ /* 0x001362000c1e1900 */
[----:B------:R-:W-:Y:S05]  /*1520*/  BRA `(.L_x_13) ;  /* 0x0000000000047947 */ /* 0x000fea0003800000 */
.L_x_14:
[----:B------:R-:W2:Y:S02]  /*1530*/  LDC R2, c[0x0][0x580] ;  /* 0x00016000ff027b82 */ /* 0x000ea40000000800 */
.L_x_13:
[----:B------:R-:W-:Y:S02]  /*1540*/  ULDC.64 UR4, c[0x0][0x5a0] ;  /* 0x0001680000047ab9 */ /* 0x000fe40000000a00 */
[----:B------:R-:W-:-:S04]  /*1550*/  ISETP.NE.U32.AND P0, PT, RZ, UR4, PT ;  /* 0x00000004ff007c0c */ /* 0x000fc8000bf05070 */
[----:B------:R-:W-:-:S13]  /*1560*/  ISETP.NE.AND.EX P0, PT, RZ, UR5, PT, P0 ;  /* 0x00000005ff007c0c */ /* 0x000fda000bf05300 */
[----:B------:R-:W-:Y:S05]  /*1570*/  @!P0 BRA `(.L_x_15) ;  /* 0x00000000001c8947 */ /* 0x000fea0003800000 */
[----:B01----:R-:W0:Y:S02]  /*1580*/  LDC.64 R4, c[0x0][0x5a0] ;  /* 0x00016800ff047b82 */ /* 0x003e240000000a00 */
[----:B0-----:R-:W3:Y:S02]  /*1590*/  LDG.E.64 R4, desc[UR20][R4.64] ;  /* 0x0000001404047981 */ /* 0x001ee4000c1e1b00 */
[----:B---3--:R-:W-:-:S04]  /*15a0*/  ISETP.NE.U32.AND P0, PT, R4, RZ, PT ;  /* 0x000000ff0400720c */ /* 0x008fc80003f05070 */
[----:B------:R-:W-:-:S13]  /*15b0*/  ISETP.NE.AND.EX P0, PT, R5, RZ, PT, P0 ;  /* 0x000000ff0500720c */ /* 0x000fda0003f05300 */
[----:B------:R-:W-:Y:S05]  /*15c0*/  @!P0 BRA `(.L_x_15) ;  /* 0x0000000000088947 */ /* 0x000fea0003800000 */
[----:B------:R0:W5:Y:S01]  /*15d0*/  LD.E R14, desc[UR20][R4.64] ;  /* 0x00000014040e7980 */ /* 0x000162000c101900 */
[----:B------:R-:W-:Y:S05]  /*15e0*/  BRA `(.L_x_16) ;  /* 0x0000000000207947 */ /* 0x000fea0003800000 */
.L_x_15:
[----:B------:R-:W-:Y:S02]  /*15f0*/  ULDC.64 UR4, c[0x0][0x590] ;  /* 0x0001640000047ab9 */ /* 0x000fe40000000a00 */
[----:B------:R-:W-:-:S04]  /*1600*/  ISETP.NE.U32.AND P0, PT, RZ, UR4, PT ;  /* 0x00000004ff007c0c */ /* 0x000fc8000bf05070 */
[----:B------:R-:W-:-:S13]  /*1610*/  ISETP.NE.AND.EX P0, PT, RZ, UR5, PT, P0 ;  /* 0x00000005ff007c0c */ /* 0x000fda000bf05300 */
[----:B------:R-:W-:Y:S05]  /*1620*/  @!P0 BRA `(.L_x_17) ;  /* 0x00000000000c8947 */ /* 0x000fea0003800000 */
[----:B01----:R-:W0:Y:S02]  /*1630*/  LDC.64 R4, c[0x0][0x590] ;  /* 0x00016400ff047b82 */ /* 0x003e240000000a00 */
[----:B0-----:R1:W5:Y:S01]  /*1640*/  LDG.E R14, desc[UR20][R4.64] ;  /* 0x00000014040e7981 */ /* 0x001362000c1e1900 */
[----:B------:R-:W-:Y:S05]  /*1650*/  BRA `(.L_x_16) ;  /* 0x0000000000047947 */ /* 0x000fea0003800000 */
.L_x_17:
[----:B------:R-:W3:Y:S02]  /*1660*/  LDC R14, c[0x0][0x584] ;  /* 0x00016100ff0e7b82 */ /* 0x000ee40000000800 */
.L_x_16:
[----:B------:R-:W-:-:S13]  /*1670*/  LOP3.LUT P0, RZ, R13, 0xff, RZ, 0xc0, !PT ;  /* 0x000000ff0dff7812 */ /* 0x000fda000780c0ff */
[----:B------:R-:W-:Y:S05]  /*1680*/  @!P0 EXIT ;  /* 0x000000000000894d */ /* 0x000fea0003800000 */
[----:B------:R-:W4:Y:S01]  /*1690*/  LDC R13, c[0x0][0x658] ;  /* 0x00019600ff0d7b82 */ /* 0x000f220000000800 */
[----:B------:R-:W-:Y:S01]  /*16a0*/  ULDC.64 UR6, c[0x0][0x288] ;  /* 0x0000a20000067ab9 */ /* 0x000fe20000000a00 */
[----:B------:R-:W-:Y:S01]  /*16b0*/  LOP3.LUT R12, R12, 0x1, RZ, 0xc0, !PT ;  /* 0x000000010c0c7812 */ /* 0x000fe200078ec0ff */
[----:B------:R-:W-:Y:S01]  /*16c0*/  UIADD3 UR4, UR7, 0x1f, URZ ;  /* 0x0000001f07047890 */ /* 0x000fe2000fffe03f */
[----:B01----:R-:W-:Y:S01]  /*16d0*/  SHF.R.U32.HI R4, RZ, 0x2, R15 ;  /* 0x00000002ff047819 */ /* 0x003fe2000001160f */
[----:B------:R-:W-:Y:S01]  /*16e0*/  IMAD.MOV.U32 R18, RZ, RZ, -0x1 ;  /* 0xffffffffff127424 */ /* 0x000fe200078e00ff */
[----:B------:R-:W-:Y:S01]  /*16f0*/  SHF.R.U32.HI R5, RZ, 0x1, R8 ;  /* 0x00000001ff057819 */ /* 0x000fe20000011608 */
[----:B------:R-:W-:Y:S01]  /*1700*/  USHF.R.S32.HI UR5, URZ, 0x1f, UR4 ;  /* 0x0000001f3f057899 */ /* 0x000fe20008011404 */
[----:B------:R-:W-:Y:S01]  /*1710*/  IMAD.SHL.U32 R11, R12, 0x40, RZ ;  /* 0x000000400c0b7824 */ /* 0x000fe200078e00ff */
[----:B------:R-:W-:Y:S01]  /*1720*/  LOP3.LUT R4, R4, 0x7, RZ, 0xc0, !PT ;  /* 0x0000000704047812 */ /* 0x000fe200078ec0ff */
[----:B------:R-:W-:Y:S01]  /*1730*/  IMAD.U32 R17, RZ, RZ, UR6 ;  /* 0x00000006ff117e24 */ /* 0x000fe2000f8e00ff */
[----:B------:R-:W-:Y:S01]  /*1740*/  ULEA.HI UR5, UR5, UR4, URZ, 0x5 ;  /* 0x0000000405057291 */ /* 0x000fe2000f8f283f */
[----:B------:R-:W-:-:S02]  /*1750*/  LOP3.LUT R10, R5, 0x30, RZ, 0xc0, !PT ;  /* 0x00000030050a7812 */ /* 0x000fc400078ec0ff */
[--C-:B------:R-:W-:Y:S01]  /*1760*/  LOP3.LUT R5, R11, 0x40, R4.reuse, 0xe2, !PT ;  /* 0x000000400b057812 */ /* 0x100fe200078ee204 */
[----:B------:R-:W-:Y:S01]  /*1770*/  USHF.R.S32.HI UR9, URZ, 0x5, UR5 ;  /* 0x000000053f097899 */ /* 0x000fe20008011405 */
[-C--:B------:R-:W-:Y:S01]  /*1780*/  IADD3 R11, RZ, -R10.reuse, -R4 ;  /* 0x8000000aff0b7210 */ /* 0x080fe20007ffe804 */
[----:B------:R-:W-:Y:S01]  /*1790*/  ULDC UR4, c[0x0][0x284] ;  /* 0x0000a10000047ab9 */ /* 0x000fe20000000800 */
[----:B------:R-:W-:Y:S01]  /*17a0*/  LOP3.LUT R8, R15, 0x3, RZ, 0xc0, !PT ;  /* 0x000000030f087812 */ /* 0x000fe200078ec0ff */
[----:B------:R-:W-:Y:S01]  /*17b0*/  UISETP.LT.AND UP0, UPT, UR9, 0x1, UPT ;  /* 0x000000010900788c */ /* 0x000fe2000bf01270 */
[----:B------:R-:W-:Y:S01]  /*17c0*/  LOP3.LUT R4, R5, R10, RZ, 0xfc, !PT ;  /* 0x0000000a05047212 */ /* 0x000fe200078efcff */
[----:B------:R-:W-:Y:S01]  /*17d0*/  IMAD R11, R12, -0x40, R11 ;  /* 0xffffffc00c0b7824 */ /* 0x000fe200078e020b */
[----:B------:R-:W-:Y:S01]  /*17e0*/  LOP3.LUT R70, R0, 0x1, RZ, 0xfc, !PT ;  /* 0x0000000100467812 */ /* 0x000fe200078efcff */
[----:B------:R-:W-:Y:S01]  /*17f0*/  USEL UR10, UR9, 0x1, UP0 ;  /* 0x00000001090a7887 */ /* 0x000fe20008000000 */
[----:B----4-:R-:W-:Y:S01]  /*1800*/  SHF.L.U32 R13, R18, R13, RZ ;  /* 0x0000000d120d7219 */ /* 0x010fe200000006ff */
[----:B------:R-:W-:Y:S01]  /*1810*/  IMAD R8, R8, -0x2, R17 ;  /* 0xfffffffe08087824 */ /* 0x000fe200078e0211 */
[C---:B------:R-:W-:Y:S01]  /*1820*/  LOP3.LUT R18, R15.reuse, 0x80, RZ, 0xc0, !PT ;  /* 0x000000800f127812 */ /* 0x040fe200078ec0ff */
[----:B------:R-:W-:Y:S01]  /*1830*/  IMAD.SHL.U32 R15, R15, 0x2, RZ ;  /* 0x000000020f0f7824 */ /* 0x000fe200078e00ff */
[----:B------:R-:W-:Y:S01]  /*1840*/  LOP3.LUT R19, RZ, R13, RZ, 0x33, !PT ;  /* 0x0000000dff137212 */ /* 0x000fe200078e33ff */
[----:B------:R-:W-:Y:S01]  /*1850*/  IMAD.MOV.U32 R5, RZ, RZ, RZ ;  /* 0x000000ffff057224 */ /* 0x000fe200078e00ff */
[----:B------:R-:W-:Y:S01]  /*1860*/  SHF.R.U32.HI R18, RZ, 0x7, R18 ;  /* 0x00000007ff127819 */ /* 0x000fe20000011612 */
[----:B------:R-:W-:Y:S01]  /*1870*/  VIADD R20, R11, UR4 ;  /* 0x000000040b147c36 */ /* 0x000fe20008000000 */
[----:B------:R-:W-:Y:S01]  /*1880*/  UIADD3 UR10, UR9, -UR10, URZ ;  /* 0x8000000a090a7290 */ /* 0x000fe2000fffe03f */
[----:B------:R-:W-:Y:S01]  /*1890*/  UMOV UR4, URZ ;  /* 0x0000003f00047c82 */ /* 0x000fe20008000000 */
[----:B------:R-:W-:-:S10]  /*18a0*/  UMOV UR5, URZ ;  /* 0x0000003f00057c82 */ /* 0x000fd40008000000 */
.L_x_90:
[----:B------:R-:W0:Y:S01]  /*18b0*/  SHFL.IDX PT, R11, R18, RZ, 0x1f ;  /* 0x00001fff120b7589 */ /* 0x000e2200000e0000 */
[----:B-1----:R-:W1:Y:S01]  /*18c0*/  S2UR UR17, SR_CgaCtaId ;  /* 0x00000000001179c3 */ /* 0x002e620000008800 */
[----:B------:R-:W-:Y:S01]  /*18d0*/  UMOV UR16, 0x400 ;  /* 0x0000040000107882 */ /* 0x000fe20000000000 */
[----:B------:R-:W-:Y:S01]  /*18e0*/  UMOV UR6, URZ ;  /* 0x0000003f00067c82 */ /* 0x000fe20008000000 */
[----:B------:R-:W-:Y:S01]  /*18f0*/  UMOV UR7, URZ ;  /* 0x0000003f00077c82 */ /* 0x000fe20008000000 */
[----:B------:R-:W-:Y:S01]  /*1900*/  UMOV UR22, UR5 ;  /* 0x0000000500167c82 */ /* 0x000fe20008000000 */
[----:B------:R-:W-:Y:S01]  /*1910*/  IMAD.MOV.U32 R21, RZ, RZ, RZ ;  /* 0x000000ffff157224 */ /* 0x000fe200078e00ff */
[----:B------:R-:W-:Y:S02]  /*1920*/  CS2R R48, SRZ ;  /* 0x0000000000307805 */ /* 0x000fe4000001ff00 */
[----:B------:R-:W-:Y:S01]  /*1930*/  CS2R R50, SRZ ;  /* 0x0000000000327805 */ /* 0x000fe2000001ff00 */
[----:B------:R-:W4:Y:S01]  /*1940*/  LDC R10, c[0x0][0x28c] ;  /* 0x0000a300ff0a7b82 */ /* 0x000f220000000800 */
[----:B------:R-:W-:-:S02]  /*1950*/  CS2R R52, SRZ ;  /* 0x0000000000347805 */ /* 0x000fc4000001ff00 */
[----:B------:R-:W-:Y:S02]  /*1960*/  CS2R R54, SRZ ;  /* 0x0000000000367805 */ /* 0x000fe4000001ff00 */
[----:B------:R-:W-:Y:S02]  /*1970*/  CS2R R56, SRZ ;  /* 0x0000000000387805 */ /* 0x000fe4000001ff00 */
[----:B------:R-:W-:Y:S02]  /*1980*/  CS2R R58, SRZ ;  /* 0x00000000003a7805 */ /* 0x000fe4000001ff00 */
[----:B------:R-:W-:Y:S01]  /*1990*/  CS2R R62, SRZ ;  /* 0x00000000003e7805 */ /* 0x000fe2000001ff00 */
[----:B------:R-:W-:Y:S01]  /*19a0*/  IMAD.MOV.U32 R60, RZ, RZ, RZ ;  /* 0x000000ffff3c7224 */ /* 0x000fe200078e00ff */
[----:B------:R-:W-:Y:S02]  /*19b0*/  CS2R R64, SRZ ;  /* 0x0000000000407805 */ /* 0x000fe4000001ff00 */
[----:B------:R-:W-:-:S02]  /*19c0*/  CS2R R66, SRZ ;  /* 0x0000000000427805 */ /* 0x000fc4000001ff00 */
[----:B------:R-:W-:Y:S01]  /*19d0*/  CS2R R68, SRZ ;  /* 0x0000000000447805 */ /* 0x000fe2000001ff00 */
[----:B------:R-:W-:Y:S01]  /*19e0*/  IMAD.MOV.U32 R71, RZ, RZ, RZ ;  /* 0x000000ffff477224 */ /* 0x000fe200078e00ff */
[----:B------:R-:W-:Y:S01]  /*19f0*/  CS2R R40, SRZ ;  /* 0x0000000000287805 */ /* 0x000fe2000001ff00 */
[----:B------:R-:W-:Y:S01]  /*1a00*/  IMAD.MOV.U32 R73, RZ, RZ, RZ ;  /* 0x000000ffff497224 */ /* 0x000fe200078e00ff */
[----:B------:R-:W-:Y:S01]  /*1a10*/  CS2R R42, SRZ ;  /* 0x00000000002a7805 */ /* 0x000fe2000001ff00 */
[----:B------:R-:W-:Y:S01]  /*1a20*/  IMAD.U32 R17, RZ, RZ, UR4 ;  /* 0x00000004ff117e24 */ /* 0x000fe2000f8e00ff */
[----:B0-----:R-:W-:Y:S02]  /*1a30*/  R2UR UR8, R11 ;  /* 0x000000000b0872ca */ /* 0x001fe400000e0000 */
[----:B------:R-:W-:Y:S02]  /*1a40*/  CS2R R44, SRZ ;  /* 0x00000000002c7805 */ /* 0x000fe4000001ff00 */
[----:B------:R-:W-:-:S02]  /*1a50*/  CS2R R46, SRZ ;  /* 0x00000000002e7805 */ /* 0x000fc4000001ff00 */
[----:B------:R-:W-:Y:S02]  /*1a60*/  CS2R R32, SRZ ;  /* 0x0000000000207805 */ /* 0x000fe4000001ff00 */
[----:B------:R-:W-:Y:S02]  /*1a70*/  CS2R R34, SRZ ;  /* 0x0000000000227805 */ /* 0x000fe4000001ff00 */
[----:B------:R-:W-:Y:S02]  /*1a80*/  CS2R R36, SRZ ;  /* 0x0000000000247805 */ /* 0x000fe4000001ff00 */
[----:B------:R-:W-:Y:S02]  /*1a90*/  CS2R R38, SRZ ;  /* 0x0000000000267805 */ /* 0x000fe4000001ff00 */
[----:B------:R-:W-:Y:S02]  /*1aa0*/  CS2R R24, SRZ ;  /* 0x0000000000187805 */ /* 0x000fe4000001ff00 */
[----:B------:R-:W-:-:S02]  /*1ab0*/  CS2R R26, SRZ ;  /* 0x00000000001a7805 */ /* 0x000fc4000001ff00 */
[----:B----4-:R-:W-:Y:S02]  /*1ac0*/  ISETP.GE.AND P0, PT, R10, 0x1, PT ;  /* 0x000000010a00780c */ /* 0x010fe40003f06270 */
[----:B------:R-:W-:Y:S02]  /*1ad0*/  CS2R R28, SRZ ;  /* 0x00000000001c7805 */ /* 0x000fe4000001ff00 */
[----:B------:R-:W-:Y:S01]  /*1ae0*/  CS2R R30, SRZ ;  /* 0x00000000001e7805 */ /* 0x000fe2000001ff00 */
[----:B------:R-:W-:-:S04]  /*1af0*/  ULEA.HI UR11, UR8, UR8, URZ, 0x1 ;  /* 0x00000008080b7291 */ /* 0x000fc8000f8f083f */
[----:B------:R-:W-:Y:S02]  /*1b00*/  ULOP3.LUT UR12, UR11, 0x1ffffe, URZ, 0xc0, !UPT ;  /* 0x001ffffe0b0c7892 */ /* 0x000fe4000f8ec03f */
[----:B-1----:R-:W-:Y:S02]  /*1b10*/  ULEA UR11, UR17, UR16, 0x18 ;  /* 0x00000010110b7291 */ /* 0x002fe4000f8ec03f */
[----:B------:R-:W-:-:S03]  /*1b20*/  UIADD3 UR12, UR8, -UR12, URZ ;  /* 0x8000000c080c7290 */ /* 0x000fc6000fffe03f */
[----:B------:R-:W-:Y:S01]  /*1b30*/  UMOV UR8, URZ ;  /* 0x0000003f00087c82 */ /* 0x000fe20008000000 */
[----:B------:R-:W-:-:S04]  /*1b40*/  ULEA UR12, UR12, UR11, 0xb ;  /* 0x0000000b0c0c7291 */ /* 0x000fc8000f8e583f */
[----:B------:R-:W-:-:S04]  /*1b50*/  UIADD3 UR12, UR12, 0x380, URZ ;  /* 0x000003800c0c7890 */ /* 0x000fc8000fffe03f */
[----:B------:R-:W-:-:S04]  /*1b60*/  USHF.R.U32.HI UR12, URZ, 0x4, UR12 ;  /* 0x000000043f0c7899 */ /* 0x000fc8000801160c */
[----:B------:R-:W-:-:S04]  /*1b70*/  ULOP3.LUT UR12, UR12, 0x3fff, URZ, 0xc0, !UPT ;  /* 0x00003fff0c0c7892 */ /* 0x000fc8000f8ec03f */
[----:B------:R-:W-:Y:S01]  /*1b80*/  ULOP3.LUT UR12, UR12, 0x10000, URZ, 0xfc, !UPT ;  /* 0x000100000c0c7892 */ /* 0x000fe2000f8efc3f */
[----:B------:R-:W-:Y:S11]  /*1b90*/  @!P0 BRA `(.L_x_18) ;  /* 0x00000004004c8947 */ /* 0x000ff60003800000 */
[----:B------:R-:W-:-:S13]  /*1ba0*/  ISETP.NE.AND P1, PT, R70, 0x3, PT ;  /* 0x000000034600780c */ /* 0x000fda0003f25270 */
[----:B------:R-:W-:Y:S05]  /*1bb0*/  @!P1 BRA `(.L_x_19) ;  /* 0x0000000000049947 */ /* 0x000fea0003800000 */
[----:B------:R-:W-:Y:S01]  /*1bc0*/  BPT.TRAP 0x1 ;  /* 0x000000040000795c */ /* 0x000fe20000300000 */
.L_x_19:
[----:B------:R-:W-:Y:S01]  /*1bd0*/  ULEA UR6, UR5, UR11, 0x3 ;  /* 0x0000000b05067291 */ /* 0x000fe2000f8e183f */
[----:B------:R-:W-:-:S05]  /*1be0*/  IMAD.U32 R10, RZ, RZ, UR4 ;  /* 0x00000004ff0a7e24 */ /* 0x000fca000f8e00ff */
[----:B------:R-:W-:-:S04]  /*1bf0*/  SHF.L.U32 R10, R10, 0x1f, RZ ;  /* 0x0000001f0a0a7819 */ /* 0x000fc800000006ff */
[----:B------:R0:W1:Y:S01]  /*1c00*/  SYNCS.PHASECHK.TRANS64.TRYWAIT P0, [UR6], R10 ;  /* 0x0000000aff0075a7 */ /* 0x0000620008000146 */
[----:B------:R-:W-:Y:S05]  /*1c10*/  @!P1 BRA `(.L_x_20) ;  /* 0x0000000000049947 */ /* 0x000fea0003800000 */
[----:B------:R-:W-:Y:S01]  /*1c20*/  BPT.TRAP 0x1 ;  /* 0x000000040000795c */ /* 0x000fe20000300000 */
.L_x_20:
[----:B-1----:R-:W-:Y:S05]  /*1c30*/  @P0 BRA `(.L_x_21) ;  /* 0x0000000000080947 */ /* 0x002fea0003800000 */
[----:B------:R-:W1:Y:S02]  /*1c40*/  SYNCS.PHASECHK.TRANS64.TRYWAIT P0, [UR6], R10 ;  /* 0x0000000aff0075a7 */ /* 0x000e640008000146 */
[----:B-1----:R-:W-:Y:S05]  /*1c50*/  @!P0 BRA `(.L_x_22) ;  /* 0x0000005c00248947 */ /* 0x002fea0003800000 */
.L_x_21:
[----:B------:R-:W-:Y:S01]  /*1c60*/  UIADD3 UR6, UR11, 0x29380, URZ ;  /* 0x000293800b067890 */ /* 0x000fe2000fffe03f */
[----:B------:R-:W-:Y:S01]  /*1c70*/  WARPGROUP.ARRIVE ;  /* 0x00000000000079c5 */ /* 0x000fe20000000000 */
[----:B------:R-:W-:Y:S01]  /*1c80*/  ULEA UR16, UR5, UR12, 0x8 ;  /* 0x0000000c05107291 */ /* 0x000fe2000f8e403f */
[----:B------:R-:W-:Y:S01]  /*1c90*/  IMAD.MOV.U32 R21, RZ, RZ, RZ ;  /* 0x000000ffff157224 */ /* 0x000fe200078e00ff */
[----:B------:R-:W-:Y:S01]  /*1ca0*/  USHF.R.U32.HI UR7, URZ, 0x4, UR6 ;  /* 0x000000043f077899 */ /* 0x000fe20008011606 */
[----:B------:R-:W-:Y:S01]  /*1cb0*/  CS2R R48, SRZ ;  /* 0x0000000000307805 */ /* 0x000fe2000001ff00 */
[----:B------:R-:W-:Y:S01]  /*1cc0*/  UMOV UR17, 0xc0000010 ;  /* 0xc000001000117882 */ /* 0x000fe20000000000 */
[----:B------:R-:W-:Y:S01]  /*1cd0*/  UMOV UR19, 0xc0000010 ;  /* 0xc000001000137882 */ /* 0x000fe20000000000 */
[----:B------:R-:W-:Y:S01]  /*1ce0*/  ULOP3.LUT UR7, UR7, 0x3fff, URZ, 0xc0, !UPT ;  /* 0x00003fff07077892 */ /* 0x000fe2000f8ec03f */
[----:B------:R-:W-:Y:S01]  /*1cf0*/  CS2R R50, SRZ ;  /* 0x0000000000327805 */ /* 0x000fe2000001ff00 */
[----:B------:R-:W-:Y:S01]  /*1d00*/  UMOV UR6, 0x1 ;  /* 0x0000000100067882 */ /* 0x000fe20000000000 */
[----:B------:R-:W-:Y:S01]  /*1d10*/  CS2R R52, SRZ ;  /* 0x0000000000347805 */ /* 0x000fe2000001ff00 */
[----:B------:R-:W-:Y:S01]  /*1d20*/  ULOP3.LUT UR7, UR7, 0x10000, URZ, 0xfc, !UPT ;  /* 0x0001000007077892 */ /* 0x000fe2000f8efc3f */
[----:B------:R-:W-:-:S02]  /*1d30*/  CS2R R54, SRZ ;  /* 0x0000000000367805 */ /* 0x000fc4000001ff00 */
[----:B------:R-:W-:Y:S02]  /*1d40*/  CS2R R56, SRZ ;  /* 0x0000000000387805 */ /* 0x000fe4000001ff00 */
[----:B------:R-:W-:Y:S01]  /*1d50*/  CS2R R58, SRZ ;  /* 0x00000000003a7805 */ /* 0x000fe2000001ff00 */
[----:B------:R-:W-:Y:S01]  /*1d60*/  UIMAD UR18, UR5, 0x60, UR7 ;  /* 0x00000060051278a4 */ /* 0x000fe2000f8e0207 */
[----:B------:R-:W-:Y:S01]  /*1d70*/  CS2R R62, SRZ ;  /* 0x00000000003e7805 */ /* 0x000fe2000001ff00 */
[----:B------:R-:W-:Y:S01]  /*1d80*/  IMAD.MOV.U32 R60, RZ, RZ, RZ ;  /* 0x000000ffff3c7224 */ /* 0x000fe200078e00ff */
[----:B------:R-:W-:Y:S01]  /*1d90*/  CS2R R64, SRZ ;  /* 0x0000000000407805 */ /* 0x000fe2000001ff00 */
[----:B------:R-:W-:Y:S01]  /*1da0*/  UIADD3 UR7, UR18, 0x20, URZ ;  /* 0x0000002012077890 */ /* 0x000fe2000fffe03f */
[----:B------:R-:W-:Y:S01]  /*1db0*/  CS2R R66, SRZ ;  /* 0x0000000000427805 */ /* 0x000fe2000001ff00 */
[----:B------:R-:W-:Y:S01]  /*1dc0*/  UIADD3 UR8, UR18, 0x40, URZ ;  /* 0x0000004012087890 */ /* 0x000fe2000fffe03f */
[----:B------:R-:W-:Y:S01]  /*1dd0*/  CS2R R68, SRZ ;  /* 0x0000000000447805 */ /* 0x000fe2000001ff00 */
[----:B------:R-:W-:Y:S01]  /*1de0*/  IMAD.MOV.U32 R71, RZ, RZ, RZ ;  /* 0x000000ffff477224 */ /* 0x000fe200078e00ff */
[----:B------:R-:W-:Y:S01]  /*1df0*/  QGMMA.64x16x32.F32.E4M3.E4M3 R40, gdesc[UR16], RZ, !UPT ;  /* 0x00200000102879f3 */ /* 0x000fe2000c7008ff */
[----:B------:R-:W-:Y:S01]  /*1e00*/  UMOV UR19, 0xc0000010 ;  /* 0xc000001000137882 */ /* 0x000fe20000000000 */
[----:B------:R-:W-:Y:S01]  /*1e10*/  UMOV UR18, UR7 ;  /* 0x0000000700127c82 */ /* 0x000fe20008000000 */
[----:B------:R-:W-:Y:S01]  /*1e20*/  ULDC UR7, c[0x0][0x50c] ;  /* 0x0001430000077ab9 */ /* 0x000fe20000000800 */
[----:B------:R-:W-:Y:S01]  /*1e30*/  QGMMA.64x16x32.F32.E4M3.E4M3 R32, gdesc[UR16], RZ, !UPT ;  /* 0x00200000102079f3 */ /* 0x000fe2000c7008ff */
[----:B------:R-:W-:Y:S01]  /*1e40*/  UISETP.NE.AND UP0, UPT, UR7, 0x1, UPT ;  /* 0x000000010700788c */ /* 0x000fe2000bf05270 */
[----:B------:R-:W-:Y:S01]  /*1e50*/  IMAD.MOV.U32 R73, RZ, RZ, RZ ;  /* 0x000000ffff497224 */ /* 0x000fe200078e00ff */
[----:B------:R-:W-:Y:S01]  /*1e60*/  UMOV UR18, UR8 ;  /* 0x0000000800127c82 */ /* 0x000fe20008000000 */
[----:B------:R-:W-:Y:S01]  /*1e70*/  UMOV UR19, 0xc0000010 ;  /* 0xc000001000137882 */ /* 0x000fe20000000000 */
[----:B------:R-:W-:Y:S01]  /*1e80*/  USEL UR7, URZ, 0x1, UP0 ;  /* 0x000000013f077887 */ /* 0x000fe20008000000 */
[----:B------:R-:W-:Y:S05]  /*1e90*/  QGMMA.64x16x32.F32.E4M3.E4M3 R24, gdesc[UR16], RZ, !UPT, gsb0 ;  /* 0x00200000101879f3 */ /* 0x000fea000c0008ff */
[----:B------:R-:W-:-:S13]  /*1ea0*/  ISETP.NE.AND P0, PT, RZ, UR7, PT ;  /* 0x00000007ff007c0c */ /* 0x000fda000bf05270 */
[----:B------:R-:W-:Y:S05]  /*1eb0*/  @!P0 BRA `(.L_x_23) ;  /* 0x0000000000688947 */ /* 0x000fea0003800000 */
[----:B------:R-:W-:Y:S02]  /*1ec0*/  WARPGROUP.DEPBAR.LE gsb0, 0x0 ;  /* 0x00008000000079c5 */ /* 0x000fe40000010000 */
[----:B------:R-:W-:-:S01]  /*1ed0*/  FADD R73, RZ, R40 ;  /* 0x00000028ff497221 */ /* 0x000fc20000000000 */
[----:B------:R-:W-:Y:S01]  /*1ee0*/  FADD R68, RZ, R41 ;  /* 0x00000029ff447221 */ /* 0x000fe20000000000 */
        /* <DEDUP_REMOVED lines=22> */
[----:B------:R-:W-:-:S06]  /*2050*/  UMOV UR6, URZ ;  /* 0x0000003f00067c82 */ /* 0x000fcc0008000000 */
.L_x_23:
[----:B------:R-:W-:-:S04]  /*2060*/  UIADD3 UR22, UR5, 0x1, URZ ;  /* 0x0000000105167890 */ /* 0x000fc8000fffe03f */
[----:B------:R-:W-:-:S04]  /*2070*/  UISETP.NE.AND UP0, UPT, UR22, 0x29, UPT ;  /* 0x000000291600788c */ /* 0x000fc8000bf05270 */
[----:B------:R-:W-:Y:S02]  /*2080*/  USEL UR8, URZ, 0x1, UP0 ;  /* 0x000000013f087887 */ /* 0x000fe40008000000 */
[----:B------:R-:W-:Y:S02]  /*2090*/  USEL UR22, UR22, URZ, UP0 ;  /* 0x0000003f16167287 */ /* 0x000fe40008000000 */
[----:B------:R-:W-:-:S06]  /*20a0*/  ULOP3.LUT UR8, UR4, UR8, URZ, 0x3c, !UPT ;  /* 0x0000000804087292 */ /* 0x000fcc000f8e3c3f */
[----:B------:R-:W-:Y:S01]  /*20b0*/  IMAD.U32 R17, RZ, RZ, UR8 ;  /* 0x00000008ff117e24 */ /* 0x000fe2000f8e00ff */
[----:B------:R-:W-:-:S06]  /*20c0*/  UMOV UR8, 0x1 ;  /* 0x0000000100087882 */ /* 0x000fcc0000000000 */
.L_x_18:
[----:B------:R-:W-:-:S06]  /*20d0*/  UISETP.GE.AND UP0, UPT, UR10, 0x1, UPT ;  /* 0x000000010a00788c */ /* 0x000fcc000bf06270 */
[----:B------:R-:W-:-:S13]  /*20e0*/  PLOP3.LUT P0, PT, PT, PT, UP0, 0x80, 0x0 ;  /* 0x000000000000781c */ /* 0x000fda0003f0f008 */
[----:B------:R-:W-:Y:S05]  /*20f0*/  @!P0 BRA `(.L_x_24) ;  /* 0x0000000400708947 */ /* 0x000fea0003800000 */
[----:B01----:R-:W-:Y:S01]  /*2100*/  IMAD.U32 R10, RZ, RZ, UR10 ;  /* 0x0000000aff0a7e24 */ /* 0x003fe2000f8e00ff */
[----:B------:R-:W-:Y:S01]  /*2110*/  ULDC UR23, c[0x0][0x50c] ;  /* 0x0001430000177ab9 */ /* 0x000fe20000000800 */
[----:B------:R-:W-:-:S07]  /*2120*/  IMAD.U32 R11, RZ, RZ, UR5 ;  /* 0x00000005ff0b7e24 */ /* 0x000fce000f8e00ff */
.L_x_32:
[----:B------:R-:W-:-:S13]  /*2130*/  ISETP.NE.AND P1, PT, R70, 0x3, PT ;  /* 0x000000034600780c */ /* 0x000fda0003f25270 */
[----:B------:R-:W-:Y:S05]  /*2140*/  @!P1 BRA `(.L_x_25) ;  /* 0x0000000000049947 */ /* 0x000fea0003800000 */
[----:B------:R-:W-:Y:S01]  /*2150*/  BPT.TRAP 0x1 ;  /* 0x000000040000795c */ /* 0x000fe20000300000 */
.L_x_25:
[----:B------:R-:W0:Y:S01]  /*2160*/  S2UR UR16, SR_CgaCtaId ;  /* 0x00000000001079c3 */ /* 0x000e220000008800 */
[----:B------:R-:W-:Y:S01]  /*2170*/  UMOV UR11, 0x400 ;  /* 0x00000400000b7882 */ /* 0x000fe20000000000 */
[----:B------:R-:W-:Y:S01]  /*2180*/  SHF.L.U32 R12, R17, 0x1f, RZ ;  /* 0x0000001f110c7819 */ /* 0x000fe200000006ff */
[----:B0-----:R-:W-:-:S04]  /*2190*/  ULEA UR11, UR16, UR11, 0x18 ;  /* 0x0000000b100b7291 */ /* 0x001fc8000f8ec03f */
[----:B------:R-:W-:-:S09]  /*21a0*/  ULEA UR16, UR22, UR11, 0x3 ;  /* 0x0000000b16107291 */ /* 0x000fd2000f8e183f */
[----:B------:R0:W1:Y:S01]  /*21b0*/  SYNCS.PHASECHK.TRANS64.TRYWAIT P0, [UR16], R12 ;  /* 0x0000000cff0075a7 */ /* 0x0000620008000150 */
[----:B------:R-:W-:Y:S05]  /*21c0*/  @!P1 BRA `(.L_x_26) ;  /* 0x0000000000049947 */ /* 0x000fea0003800000 */
[----:B------:R-:W-:Y:S01]  /*21d0*/  BPT.TRAP 0x1 ;  /* 0x000000040000795c */ /* 0x000fe20000300000 */
.L_x_26:
[----:B-1----:R-:W-:Y:S05]  /*21e0*/  @P0 BRA `(.L_x_27) ;  /* 0x0000000000080947 */ /* 0x002fea0003800000 */
[----:B------:R-:W1:Y:S02]  /*21f0*/  SYNCS.PHASECHK.TRANS64.TRYWAIT P0, [UR16], R12 ;  /* 0x0000000cff0075a7 */ /* 0x000e640008000150 */
[----:B-1----:R-:W-:Y:S05]  /*2200*/  @!P0 BRA `(.L_x_28) ;  /* 0x0000005400d08947 */ /* 0x002fea0003800000 */
.L_x_27:
[----:B------:R-:W-:Y:S01]  /*2210*/  UIADD3 UR16, UR11, 0x29380, URZ ;  /* 0x000293800b107890 */ /* 0x000fe2000fffe03f */
[----:B------:R-:W-:Y:S01]  /*2220*/  WARPGROUP.ARRIVE ;  /* 0x00000000000079c5 */ /* 0x000fe20000000000 */
[----:B------:R-:W-:Y:S02]  /*2230*/  UISETP.NE.AND UP0, UPT, UR7, URZ, UPT ;  /* 0x0000003f0700728c */ /* 0x000fe4000bf05270 */
[----:B------:R-:W-:Y:S02]  /*2240*/  USHF.R.U32.HI UR16, URZ, 0x4, UR16 ;  /* 0x000000043f107899 */ /* 0x000fe40008011610 */
[----:B------:R-:W-:Y:S02]  /*2250*/  USEL UR8, UR8, URZ, !UP0 ;  /* 0x0000003f08087287 */ /* 0x000fe4000c000000 */
[----:B------:R-:W-:Y:S02]  /*2260*/  ULOP3.LUT UR16, UR16, 0x3fff, URZ, 0xc0, !UPT ;  /* 0x00003fff10107892 */ /* 0x000fe4000f8ec03f */
[----:B------:R-:W-:-:S02]  /*2270*/  UISETP.NE.U32.AND UP0, UPT, UR8, URZ, UPT ;  /* 0x0000003f0800728c */ /* 0x000fc4000bf05070 */
[----:B------:R-:W-:Y:S02]  /*2280*/  ULOP3.LUT UR18, UR16, 0x10000, URZ, 0xfc, !UPT ;  /* 0x0001000010127892 */ /* 0x000fe4000f8efc3f */
[----:B------:R-:W-:Y:S02]  /*2290*/  ULEA UR16, UR22, UR12, 0x8 ;  /* 0x0000000c16107291 */ /* 0x000fe4000f8e403f */
[----:B------:R-:W-:Y:S01]  /*22a0*/  UIMAD UR18, UR22, 0x60, UR18 ;  /* 0x00000060161278a4 */ /* 0x000fe2000f8e0212 */
[----:B------:R-:W-:Y:S01]  /*22b0*/  UMOV UR17, 0xc0000010 ;  /* 0xc000001000117882 */ /* 0x000fe20000000000 */
[----:B------:R-:W-:Y:S02]  /*22c0*/  UMOV UR19, 0xc0000010 ;  /* 0xc000001000137882 */ /* 0x000fe40000000000 */
[----:B------:R-:W-:Y:S02]  /*22d0*/  UIADD3 UR7, UR18, 0x20, URZ ;  /* 0x0000002012077890 */ /* 0x000fe4000fffe03f */
[----:B------:R-:W-:-:S02]  /*22e0*/  UIADD3 UR8, UR18, 0x40, URZ ;  /* 0x0000004012087890 */ /* 0x000fc4000fffe03f */
[----:B------:R-:W-:Y:S01]  /*22f0*/  UIADD3 UR6, UR6, 0x1, URZ ;  /* 0x0000000106067890 */ /* 0x000fe2000fffe03f */
[----:B------:R-:W-:Y:S01]  /*2300*/  QGMMA.64x16x32.F32.E4M3.E4M3 R40, gdesc[UR16], R40, UP0 ;  /* 0x00200000102879f3 */ /* 0x000fe2000bf00828 */
[----:B------:R-:W-:Y:S01]  /*2310*/  UMOV UR19, 0xc0000010 ;  /* 0xc000001000137882 */ /* 0x000fe20000000000 */
[----:B------:R-:W-:Y:S02]  /*2320*/  UMOV UR18, UR7 ;  /* 0x0000000700127c82 */ /* 0x000fe40008000000 */
[----:B------:R-:W-:Y:S01]  /*2330*/  QGMMA.64x16x32.F32.E4M3.E4M3 R32, gdesc[UR16], R32, UP0 ;  /* 0x00200000102079f3 */ /* 0x000fe2000bf00820 */
[----:B------:R-:W-:Y:S01]  /*2340*/  UMOV UR18, UR8 ;  /* 0x0000000800127c82 */ /* 0x000fe20008000000 */
[----:B------:R-:W-:Y:S02]  /*2350*/  UMOV UR19, 0xc0000010 ;  /* 0xc000001000137882 */ /* 0x000fe40000000000 */
[----:B------:R-:W-:Y:S01]  /*2360*/  QGMMA.64x16x32.F32.E4M3.E4M3 R24, gdesc[UR16], R24, UP0, gsb0 ;  /* 0x00200000101879f3 */ /* 0x000fe2000b800818 */
[----:B------:R-:W-:-:S04]  /*2370*/  UISETP.NE.AND UP0, UPT, UR6, UR23, UPT ;  /* 0x000000170600728c */ /* 0x000fc8000bf05270 */
[----:B------:R-:W-:-:S06]  /*2380*/  USEL UR7, URZ, 0x1, UP0 ;  /* 0x000000013f077887 */ /* 0x000fcc0008000000 */
[----:B------:R-:W-:Y:S01]  /*2390*/  ISETP.NE.AND P0, PT, RZ, UR7, PT ;  /* 0x00000007ff007c0c */ /* 0x000fe2000bf05270 */
[----:B------:R-:W-:-:S12]  /*23a0*/  WARPGROUP.DEPBAR.LE gsb0, 0x1 ;  /* 0x00008000000079c5 */ /* 0x000fd80000010100 */
[----:B------:R-:W-:Y:S05]  /*23b0*/  @!P0 BRA `(.L_x_29) ;  /* 0x0000000000688947 */ /* 0x000fea0003800000 */
[----:B------:R-:W-:Y:S02]  /*23c0*/  WARPGROUP.DEPBAR.LE gsb0, 0x0 ;  /* 0x00008000000079c5 */ /* 0x000fe40000010000 */
[----:B------:R-:W-:-:S01]  /*23d0*/  FADD R73, R40, R73 ;  /* 0x0000004928497221 */ /* 0x000fc20000000000 */
[----:B------:R-:W-:Y:S01]  /*23e0*/  FADD R68, R41, R68 ;  /* 0x0000004429447221 */ /* 0x000fe20000000000 */
        /* <DEDUP_REMOVED lines=22> */
[----:B------:R-:W-:-:S06]  /*2550*/  UMOV UR6, URZ ;  /* 0x0000003f00067c82 */ /* 0x000fcc0008000000 */
.L_x_29:
[----:B------:R-:W-:Y:S05]  /*2560*/  @!P1 BRA `(.L_x_30) ;  /* 0x0000000000049947 */ /* 0x000fea0003800000 */
[----:B------:R-:W-:Y:S01]  /*2570*/  BPT.TRAP 0x1 ;  /* 0x000000040000795c */ /* 0x000fe20000300000 */
.L_x_30:
[----:B------:R-:W-:-:S13]  /*2580*/  ISETP.NE.AND P0, PT, R9, RZ, PT ;  /* 0x000000ff0900720c */ /* 0x000fda0003f05270 */
[----:B01----:R-:W-:-:S05]  /*2590*/  @P0 LEA R12, R11, UR11, 0x3 ;  /* 0x0000000b0b0c0c11 */ /* 0x003fca000f8e18ff */
[----:B------:R-:W-:-:S05]  /*25a0*/  @P0 VIADD R12, R12, 0x148 ;  /* 0x000001480c0c0836 */ /* 0x000fca0000000000 */
[----:B------:R-:W-:-:S04]  /*25b0*/  @P0 PRMT R12, R3, 0x654, R12 ;  /* 0x00000654030c0816 */ /* 0x000fc8000000000c */
[----:B------:R0:W-:Y:S01]  /*25c0*/  @P0 SYNCS.ARRIVE.TRANS64.RED.A1T0 RZ, [R12+URZ], RZ ;  /* 0x000000ff0cff09a7 */ /* 0x0001e2000810043f */
[----:B------:R-:W-:-:S13]  /*25d0*/  ISETP.GT.U32.AND P0, PT, R0, 0x1, PT ;  /* 0x000000010000780c */ /* 0x000fda0003f04070 */
[----:B0-----:R-:W-:Y:S05]  /*25e0*/  @P0 BRA `(.L_x_31) ;  /* 0x0000000000040947 */ /* 0x001fea0003800000 */
[----:B------:R-:W-:Y:S01]  /*25f0*/  BPT.TRAP 0x1 ;  /* 0x000000040000795c */ /* 0x000fe20000300000 */
.L_x_31:
[----:B------:R-:W-:Y:S01]  /*2600*/  UIADD3 UR22, UR22, 0x1, URZ ;  /* 0x0000000116167890 */ /* 0x000fe2000fffe03f */
[C---:B------:R-:W-:Y:S01]  /*2610*/  ISETP.GT.AND P1, PT, R10.reuse, 0x1, PT ;  /* 0x000000010a00780c */ /* 0x040fe20003f24270 */
[----:B------:R-:W-:Y:S02]  /*2620*/  VIADD R11, R11, 0x1 ;  /* 0x000000010b0b7836 */ /* 0x000fe40000000000 */
[----:B------:R-:W-:Y:S01]  /*2630*/  UISETP.NE.AND UP0, UPT, UR22, 0x29, UPT ;  /* 0x000000291600788c */ /* 0x000fe2000bf05270 */
[----:B------:R-:W-:Y:S02]  /*2640*/  VIADD R10, R10, 0xffffffff ;  /* 0xffffffff0a0a7836 */ /* 0x000fe40000000000 */
[C---:B------:R-:W-:Y:S01]  /*2650*/  ISETP.NE.AND P0, PT, R11.reuse, 0x29, PT ;  /* 0x000000290b00780c */ /* 0x040fe20003f05270 */
[----:B------:R-:W-:Y:S02]  /*2660*/  USEL UR8, URZ, 0x1, UP0 ;  /* 0x000000013f087887 */ /* 0x000fe40008000000 */
[----:B------:R-:W-:Y:S01]  /*2670*/  USEL UR22, UR22, URZ, UP0 ;  /* 0x0000003f16167287 */ /* 0x000fe20008000000 */
[----:B------:R-:W-:-:S03]  /*2680*/  SEL R11, R11, RZ, P0 ;  /* 0x000000ff0b0b7207 */ /* 0x000fc60000000000 */
[----:B------:R-:W-:Y:S01]  /*2690*/  LOP3.LUT R17, R17, UR8, RZ, 0x3c, !PT ;  /* 0x0000000811117c12 */ /* 0x000fe2000f8e3cff */
[----:B------:R-:W-:Y:S01]  /*26a0*/  UMOV UR8, 0x1 ;  /* 0x0000000100087882 */ /* 0x000fe20000000000 */
[----:B------:R-:W-:Y:S06]  /*26b0*/  @P1 BRA `(.L_x_32) ;  /* 0xfffffff8009c1947 */ /* 0x000fec000383ffff */
.L_x_24:
[----:B------:R-:W-:Y:S01]  /*26c0*/  UISETP.NE.AND UP0, UPT, UR6, URZ, UPT ;  /* 0x0000003f0600728c */ /* 0x000fe2000bf05270 */
[----:B01----:R-:W0:Y:S03]  /*26d0*/  LDC R10, c[0x0][0x28c] ;  /* 0x0000a300ff0a7b82 */ /* 0x003e260000000800 */
[----:B------:R-:W-:-:S06]  /*26e0*/  USEL UR6, URZ, 0x1, !UP0 ;  /* 0x000000013f067887 */ /* 0x000fcc000c000000 */
[----:B------:R-:W-:Y:S02]  /*26f0*/  ISETP.NE.AND P0, PT, RZ, UR6, PT ;  /* 0x00000006ff007c0c */ /* 0x000fe4000bf05270 */
[----:B0-----:R-:W-:-:S11]  /*2700*/  ISETP.GE.AND P1, PT, R10, 0x1, PT ;  /* 0x000000010a00780c */ /* 0x001fd60003f26270 */
[----:B------:R-:W-:Y:S05]  /*2710*/  @!P0 BRA `(.L_x_33) ;  /* 0x0000000000648947 */ /* 0x000fea0003800000 */
[----:B------:R-:W-:Y:S02]  /*2720*/  WARPGROUP.DEPBAR.LE gsb0, 0x0 ;  /* 0x00008000000079c5 */ /* 0x000fe40000010000 */
[----:B------:R-:W-:Y:S01]  /*2730*/  FADD R73, R40, R73 ;  /* 0x0000004928497221 */ /* 0x000fe20000000000 */
        /* <DEDUP_REMOVED lines=22> */
[----:B------:R-:W-:-:S07]  /*28a0*/  FADD R21, R21, R31 ;  /* 0x0000001f15157221 */ /* 0x000fce0000000000 */
.L_x_33:
[----:B------:R-:W-:Y:S02]  /*28b0*/  WARPGROUP.DEPBAR.LE gsb0, 0x0 ;  /* 0x00008000000079c5 */ /* 0x000fe40000010000 */
[----:B------:R-:W-:Y:S05]  /*28c0*/  @!P1 BRA `(.L_x_34) ;  /* 0x0000000000489947 */ /* 0x000fea0003800000 */
[----:B------:R-:W-:-:S13]  /*28d0*/  ISETP.NE.AND P0, PT, R70, 0x3, PT ;  /* 0x000000034600780c */ /* 0x000fda0003f05270 */
[----:B------:R-:W-:Y:S05]  /*28e0*/  @!P0 BRA `(.L_x_35) ;  /* 0x0000000000048947 */ /* 0x000fea0003800000 */
[----:B------:R-:W-:Y:S01]  /*28f0*/  BPT.TRAP 0x1 ;  /* 0x000000040000795c */ /* 0x000fe20000300000 */
.L_x_35:
[----:B------:R-:W-:-:S13]  /*2900*/  ISETP.NE.AND P0, PT, R9, RZ, PT ;  /* 0x000000ff0900720c */ /* 0x000fda0003f05270 */
[----:B------:R-:W-:-:S05]  /*2910*/  VOTEU.ANY UP0, P0 ;  /* 0x00000000003f7886 */ /* 0x000fca0000000100 */
[----:B------:R-:W-:-:S06]  /*2920*/  @UP0 UIADD3 UR6, UR10, UR5, URZ ;  /* 0x000000050a060290 */ /* 0x000fcc000fffe03f */
[----:B------:R-:W-:Y:S02]  /*2930*/  IMAD.U32 R10, RZ, RZ, UR6 ;  /* 0x00000006ff0a7e24 */ /* 0x000fe4000f8e00ff */
[----:B------:R-:W-:Y:S02]  /*2940*/  IMAD.U32 R13, RZ, RZ, UR6 ;  /* 0x00000006ff0d7e24 */ /* 0x000fe4000f8e00ff */
[----:B------:R-:W-:-:S05]  /*2950*/  @P0 IMAD.WIDE.U32 R10, R10, -0x3831f383, RZ ;  /* 0xc7ce0c7d0a0a0825 */ /* 0x000fca00078e00ff */
[----:B------:R-:W-:-:S05]  /*2960*/  @P0 SHF.R.U32.HI R10, RZ, 0x5, R11 ;  /* 0x00000005ff0a0819 */ /* 0x000fca000001160b */
[----:B------:R-:W-:-:S05]  /*2970*/  @P0 IMAD R10, R10, -0x29, R13 ;  /* 0xffffffd70a0a0824 */ /* 0x000fca00078e020d */
[----:B------:R-:W-:-:S05]  /*2980*/  @P0 LEA R10, R10, UR11, 0x3 ;  /* 0x0000000b0a0a0c11 */ /* 0x000fca000f8e18ff */
[----:B------:R-:W-:-:S05]  /*2990*/  @P0 VIADD R10, R10, 0x148 ;  /* 0x000001480a0a0836 */ /* 0x000fca0000000000 */
[----:B------:R-:W-:-:S04]  /*29a0*/  @P0 PRMT R10, R3, 0x654, R10 ;  /* 0x00000654030a0816 */ /* 0x000fc8000000000a */
[----:B------:R0:W-:Y:S01]  /*29b0*/  @P0 SYNCS.ARRIVE.TRANS64.RED.A1T0 RZ, [R10+URZ], RZ ;  /* 0x000000ff0aff09a7 */ /* 0x0001e2000810043f */
[----:B------:R-:W-:-:S13]  /*29c0*/  ISETP.GT.U32.AND P0, PT, R0, 0x1, PT ;  /* 0x000000010000780c */ /* 0x000fda0003f04070 */
[----:B0-----:R-:W-:Y:S05]  /*29d0*/  @P0 BRA `(.L_x_34) ;  /* 0x0000000000040947 */ /* 0x001fea0003800000 */
[----:B------:R-:W-:Y:S01]  /*29e0*/  BPT.TRAP 0x1 ;  /* 0x000000040000795c */ /* 0x000fe20000300000 */
.L_x_34:
[----:B------:R-:W-:Y:S01]  /*29f0*/  IMAD R26, R16, 0x30, RZ ;  /* 0x00000030101a7824 */ /* 0x000fe200078e02ff */
[----:B------:R-:W-:Y:S01]  /*2a00*/  UIADD3 UR5, UR9, UR5, URZ ;  /* 0x0000000509057290 */ /* 0x000fe2000fffe03f */
[----:B------:R-:W-:Y:S01]  /*2a10*/  IMAD.SHL.U32 R25, R23, 0x80, RZ ;  /* 0x0000008017197824 */ /* 0x000fe200078e00ff */
[----:B------:R-:W-:Y:S01]  /*2a20*/  ULDC UR11, c[0x0][0x288] ;  /* 0x0000a200000b7ab9 */ /* 0x000fe20000000800 */
[----:B------:R-:W-:Y:S01]  /*2a30*/  ULDC UR12, c[0x0][0x284] ;  /* 0x0000a100000c7ab9 */ /* 0x000fe20000000800 */
[----:B------:R-:W-:Y:S01]  /*2a40*/  UISETP.GT.U32.AND UP0, UPT, UR5, 0x28, UPT ;  /* 0x000000280500788c */ /* 0x000fe2000bf04070 */
[C---:B------:R-:W-:Y:S01]  /*2a50*/  ISETP.GE.AND P0, PT, R26.reuse, UR11, PT ;  /* 0x0000000b1a007c0c */ /* 0x040fe2000bf06270 */
[----:B------:R-:W-:Y:S01]  /*2a60*/  UISETP.GE.U32.AND UP1, UPT, UR9, 0x29, UPT ;  /* 0x000000290900788c */ /* 0x000fe2000bf26070 */
[----:B------:R-:W-:Y:S01]  /*2a70*/  SHF.R.S32.HI R22, RZ, 0x1f, R61 ;  /* 0x0000001fff167819 */ /* 0x000fe2000001143d */
[----:B------:R-:W-:Y:S01]  /*2a80*/  UISETP.LT.U32.AND UP0, UPT, UR9, 0x29, UP0 ;  /* 0x000000290900788c */ /* 0x000fe20008701070 */
[----:B------:R-:W-:Y:S01]  /*2a90*/  ISETP.GE.OR P0, PT, R25, UR12, P0 ;  /* 0x0000000c19007c0c */ /* 0x000fe20008706670 */
[----:B------:R-:W-:Y:S01]  /*2aa0*/  ULDC.64 UR16, c[0x0][0x5d0] ;  /* 0x0001740000107ab9 */ /* 0x000fe20000000a00 */
[----:B------:R-:W-:Y:S01]  /*2ab0*/  LOP3.LUT R16, R26, 0x6, R15, 0xf8, !PT ;  /* 0x000000061a107812 */ /* 0x000fe200078ef80f */
[----:B------:R-:W-:Y:S01]  /*2ac0*/  UIMAD.WIDE.U32 UR6, UR5, -0x3831f383, URZ ;  /* 0xc7ce0c7d050678a5 */ /* 0x000fe2000f8e003f */
[----:B------:R-:W-:Y:S01]  /*2ad0*/  IMAD R10, R22, UR16, RZ ;  /* 0x00000010160a7c24 */ /* 0x000fe2000f8e02ff */
[----:B------:R-:W-:Y:S01]  /*2ae0*/  USEL UR8, URZ, 0x1, !UP0 ;  /* 0x000000013f087887 */ /* 0x000fe2000c000000 */
[----:B------:R-:W-:Y:S01]  /*2af0*/  SHF.R.S32.HI R17, RZ, 0x1f, R16 ;  /* 0x0000001fff117819 */ /* 0x000fe20000011410 */
[----:B------:R-:W-:Y:S01]  /*2b00*/  USHF.R.U32.HI UR6, URZ, 0x5, UR7 ;  /* 0x000000053f067899 */ /* 0x000fe20008011607 */
[C---:B------:R-:W-:Y:S01]  /*2b10*/  IMAD R13, R61.reuse, UR17, R10 ;  /* 0x000000113d0d7c24 */ /* 0x040fe2000f8e020a */
[----:B------:R-:W-:Y:S01]  /*2b20*/  ULOP3.LUT UR4, UR4, UR8, URZ, 0x3c, !UPT ;  /* 0x0000000804047292 */ /* 0x000fe2000f8e3c3f */
[----:B------:R-:W-:Y:S01]  /*2b30*/  IMAD.MOV.U32 R24, RZ, RZ, -0x1 ;  /* 0xffffffffff187424 */ /* 0x000fe200078e00ff */
[----:B------:R-:W-:Y:S01]  /*2b40*/  UIMAD UR5, UR6, -0x29, UR5 ;  /* 0xffffffd7060578a4 */ /* 0x000fe2000f8e0205 */
[----:B------:R-:W-:Y:S01]  /*2b50*/  IMAD.WIDE.U32 R10, R61, UR16, R16 ;  /* 0x000000103d0a7c25 */ /* 0x000fe2000f8e0010 */
[----:B------:R-:W-:-:S03]  /*2b60*/  @UP1 ULOP3.LUT UR4, UR4, 0x1, UR6, 0x78, !UPT ;  /* 0x0000000104041892 */ /* 0x000fc6000f8e7806 */
[----:B------:R-:W-:Y:S01]  /*2b70*/  IMAD.IADD R11, R11, 0x1, R13 ;  /* 0x000000010b0b7824 */ /* 0x000fe200078e020d */
[----:B------:R-:W-:Y:S08]  /*2b80*/  @P0 BRA `(.L_x_36) ;  /* 0x0000001c00600947 */ /* 0x000ff00003800000 */
[----:B------:R-:W0:Y:S01]  /*2b90*/  LDC.64 R30, c[0x0][0x5c8] ;  /* 0x00017200ff1e7b82 */ /* 0x000e220000000a00 */
[----:B------:R-:W-:Y:S01]  /*2ba0*/  IMAD.WIDE R28, R23, 0x80, R4 ;  /* 0x00000080171c7825 */ /* 0x000fe200078e0204 */
[----:B------:R-:W-:Y:S01]  /*2bb0*/  ULDC.64 UR6, c[0x0][0x5c0] ;  /* 0x0001700000067ab9 */ /* 0x000fe20000000a00 */
[----:B------:R-:W-:Y:S02]  /*2bc0*/  BSSY B0, `(.L_x_36) ;  /* 0x00001d4000007945 */ /* 0x000fe40003800000 */
[----:B------:R-:W-:Y:S02]  /*2bd0*/  IMAD.IADD R25, R20, 0x1, -R25 ;  /* 0x0000000114197824 */ /* 0x000fe400078e0a19 */
[----:B------:R-:W-:Y:S02]  /*2be0*/  IMAD.IADD R26, R8, 0x1, -R26 ;  /* 0x00000001081a7824 */ /* 0x000fe400078e0a1a */
[-C--:B0-----:R-:W-:Y:S02]  /*2bf0*/  IMAD R12, R29, R30.reuse, RZ ;  /* 0x0000001e1d0c7224 */ /* 0x081fe400078e02ff */
[----:B------:R-:W-:-:S04]  /*2c00*/  IMAD.WIDE.U32 R10, R28, R30, R10 ;  /* 0x0000001e1c0a7225 */ /* 0x000fc800078e000a */
[----:B------:R-:W-:Y:S01]  /*2c10*/  IMAD R13, R28, R31, R12 ;  /* 0x0000001f1c0d7224 */ /* 0x000fe200078e020c */
[----:B------:R-:W-:Y:S02]  /*2c20*/  LEA R12, P0, R30, R10, 0x3 ;  /* 0x0000000a1e0c7211 */ /* 0x000fe400078018ff */
[----:B------:R-:W-:Y:S01]  /*2c30*/  IADD3 R10, P1, R10, UR6, RZ ;  /* 0x000000060a0a7c10 */ /* 0x000fe2000ff3e0ff */
[----:B------:R-:W-:Y:S01]  /*2c40*/  IMAD.IADD R11, R11, 0x1, R13 ;  /* 0x000000010b0b7824 */ /* 0x000fe200078e020d */
[----:B------:R-:W-:-:S04]  /*2c50*/  IADD3 R12, P2, R12, UR6, RZ ;  /* 0x000000060c0c7c10 */ /* 0x000fc8000ff5e0ff */
[----:B------:R-:W-:Y:S02]  /*2c60*/  LEA.HI.X R13, R30, R11, R31, 0x3, P0 ;  /* 0x0000000b1e0d7211 */ /* 0x000fe400000f1c1f */
[----:B---3-5:R-:W-:Y:S02]  /*2c70*/  FSETP.NEU.AND P0, PT, R14, RZ, PT ;  /* 0x000000ff0e00720b */ /* 0x028fe40003f0d000 */
[----:B------:R-:W-:Y:S02]  /*2c80*/  IADD3.X R11, R11, UR7, RZ, P1, !PT ;  /* 0x000000070b0b7c10 */ /* 0x000fe40008ffe4ff */
[----:B------:R-:W-:-:S09]  /*2c90*/  IADD3.X R13, R13, UR7, RZ, P2, !PT ;  /* 0x000000070d0d7c10 */ /* 0x000fd200097fe4ff */
[----:B------:R-:W-:Y:S05]  /*2ca0*/  @!P0 BRA `(.L_x_37) ;  /* 0x0000001400648947 */ /* 0x000fea0003800000 */
[----:B------:R-:W-:Y:S01]  /*2cb0*/  ULDC.64 UR6, c[0x0][0x5b8] ;  /* 0x00016e0000067ab9 */ /* 0x000fe20000000a00 */
[----:B------:R-:W-:Y:S01]  /*2cc0*/  ISETP.GE.AND P0, PT, R26, 0x1, PT ;  /* 0x000000011a00780c */ /* 0x000fe20003f06270 */
[----:B------:R-:W-:Y:S01]  /*2cd0*/  IMAD R30, R22, UR6, RZ ;  /* 0x00000006161e7c24 */ /* 0x000fe2000f8e02ff */
[----:B------:R-:W-:Y:S01]  /*2ce0*/  ULDC.64 UR16, c[0x0][0x5a8] ;  /* 0x00016a0000107ab9 */ /* 0x000fe20000000a00 */
[----:B------:R-:W-:Y:S01]  /*2cf0*/  IMAD.WIDE.U32 R22, R61, UR6, R16 ;  /* 0x000000063d167c25 */ /* 0x000fe2000f8e0010 */
[----:B------:R-:W-:Y:S01]  /*2d00*/  ISETP.LT.OR P3, PT, R25, 0x1, !P0 ;  /* 0x000000011900780c */ /* 0x000fe20004761670 */
[----:B------:R-:W-:Y:S02]  /*2d10*/  BSSY B1, `(.L_x_38) ;  /* 0x000000c000017945 */ /* 0x000fe40003800000 */
[----:B------:R-:W-:Y:S01]  /*2d20*/  IMAD R61, R61, UR7, R30 ;  /* 0x000000073d3d7c24 */ /* 0x000fe2000f8e021e */
[----:B------:R-:W-:Y:S02]  /*2d30*/  ULDC.64 UR6, c[0x0][0x5b0] ;  /* 0x00016c0000067ab9 */ /* 0x000fe40000000a00 */
[----:B------:R-:W-:-:S02]  /*2d40*/  IMAD R27, R29, UR6, RZ ;  /* 0x000000061d1b7c24 */ /* 0x000fc4000f8e02ff */
[----:B------:R-:W-:Y:S02]  /*2d50*/  IMAD.IADD R23, R23, 0x1, R61 ;  /* 0x0000000117177824 */ /* 0x000fe400078e023d */
[C---:B------:R-:W-:Y:S02]  /*2d60*/  IMAD R27, R28.reuse, UR7, R27 ;  /* 0x000000071c1b7c24 */ /* 0x040fe4000f8e021b */
[----:B------:R-:W-:-:S03]  /*2d70*/  IMAD.WIDE.U32 R16, R28, UR6, R22 ;  /* 0x000000061c107c25 */ /* 0x000fc6000f8e0016 */
[----:B------:R-:W-:-:S04]  /*2d80*/  IADD3 R16, P1, R16, UR16, RZ ;  /* 0x0000001010107c10 */ /* 0x000fc8000ff3e0ff */
[--C-:B------:R-:W-:Y:S02]  /*2d90*/  IADD3.X R17, R17, UR17, R27.reuse, P1, !PT ;  /* 0x0000001111117c10 */ /* 0x100fe40008ffe41b */
[----:B------:R-:W-:Y:S01]  /*2da0*/  PRMT R27, RZ, 0x7610, R27 ;  /* 0x00007610ff1b7816 */ /* 0x000fe2000000001b */
[----:B------:R-:W-:Y:S06]  /*2db0*/  @P3 BRA `(.L_x_39) ;  /* 0x0000000000043947 */ /* 0x000fec0003800000 */
[----:B------:R0:W5:Y:S02]  /*2dc0*/  LDG.E.U8 R27, desc[UR20][R16.64] ;  /* 0x00000014101b7981 */ /* 0x000164000c1e1100 */
.L_x_39:
[----:B------:R-:W-:Y:S05]  /*2dd0*/  BSYNC B1 ;  /* 0x0000000000017941 */ /* 0x000fea0003800000 */
.L_x_38:
[----:B-----5:R-:W-:Y:S01]  /*2de0*/  LOP3.LUT R27, R27, 0xff, RZ, 0xc0, !PT ;  /* 0x000000ff1b1b7812 */ /* 0x020fe200078ec0ff */
[----:B------:R-:W-:Y:S01]  /*2df0*/  BSSY B1, `(.L_x_40) ;  /* 0x000000c000017945 */ /* 0x000fe20003800000 */
[----:B------:R-:W-:Y:S02]  /*2e00*/  ISETP.GE.AND P1, PT, R26, 0x2, PT ;  /* 0x000000021a00780c */ /* 0x000fe40003f26270 */
[----:B------:R-:W-:Y:S02]  /*2e10*/  F2FP.F16.E4M3.UNPACK_B R27, R27 ;  /* 0x0000001bff1b723e */ /* 0x000fe400020006ff */
[----:B------:R-:W-:-:S03]  /*2e20*/  ISETP.LT.OR P2, PT, R25, 0x1, !P1 ;  /* 0x000000011900780c */ /* 0x000fc60004f41670 */
[----:B------:R-:W-:-:S05]  /*2e30*/  HADD2.F32 R27, -RZ, R27.H0_H0 ;  /* 0x2000001bff1b7230 */ /* 0x000fca0000004100 */
[----:B------:R-:W-:Y:S01]  /*2e40*/  FMUL R30, R27, R14 ;  /* 0x0000000e1b1e7220 */ /* 0x000fe20000400000 */
[----:B------:R-:W-:-:S03]  /*2e50*/  PRMT R27, RZ, 0x7610, R27 ;  /* 0x00007610ff1b7816 */ /* 0x000fc6000000001b */
[----:B--2---:R-:W-:-:S05]  /*2e60*/  FFMA R30, R73, R2, R30 ;  /* 0x00000002491e7223 */ /* 0x004fca000000001e */
[----:B------:R-:W-:-:S05]  /*2e70*/  F2FP.SATFINITE.E4M3.F32.PACK_AB_MERGE_C R31, RZ, R30, RZ ;  /* 0x0000001eff1f723e */ /* 0x000fca00048070ff */
[----:B------:R1:W-:Y:S01]  /*2e80*/  @!P3 STG.E.U8 desc[UR20][R10.64], R31 ;  /* 0x0000001f0a00b986 */ /* 0x0003e2000c101114 */
[----:B------:R-:W-:Y:S05]  /*2e90*/  @P2 BRA `(.L_x_41) ;  /* 0x0000000000042947 */ /* 0x000fea0003800000 */
[----:B------:R2:W5:Y:S02]  /*2ea0*/  LDG.E.U8 R27, desc[UR20][R16.64+0x1] ;  /* 0x00000114101b7981 */ /* 0x000564000c1e1100 */
.L_x_41:
[----:B------:R-:W-:Y:S05]  /*2eb0*/  BSYNC B1 ;  /* 0x0000000000017941 */ /* 0x000fea0003800000 */
.L_x_40:
[----:B-----5:R-:W-:Y:S01]  /*2ec0*/  LOP3.LUT R27, R27, 0xff, RZ, 0xc0, !PT ;  /* 0x000000ff1b1b7812 */ /* 0x020fe200078ec0ff */
[----:B------:R-:W-:Y:S01]  /*2ed0*/  BSSY B1, `(.L_x_42) ;  /* 0x0000012000017945 */ /* 0x000fe20003800000 */
[----:B-1----:R-:W-:Y:S02]  /*2ee0*/  IADD3 R31, P3, R28, 0x8, RZ ;  /* 0x000000081c1f7810 */ /* 0x002fe40007f7e0ff */
[----:B------:R-:W-:Y:S02]  /*2ef0*/  F2FP.F16.E4M3.UNPACK_B R27, R27 ;  /* 0x0000001bff1b723e */ /* 0x000fe400020006ff */
[----:B------:R-:W-:Y:S01]  /*2f00*/  ISETP.LT.OR P0, PT, R25, 0x9, !P0 ;  /* 0x000000091900780c */ /* 0x000fe20004701670 */
[----:B------:R-:W-:Y:S02]  /*2f10*/  IMAD.X R28, RZ, RZ, R29, P3 ;  /* 0x000000ffff1c7224 */ /* 0x000fe400018e061d */
[----:B------:R-:W-:Y:S02]  /*2f20*/  HADD2.F32 R27, -RZ, R27.H0_H0 ;  /* 0x2000001bff1b7230 */ /* 0x000fe40000004100 */
[----:B------:R-:W-:-:S02]  /*2f30*/  IMAD R28, R28, UR6, RZ ;  /* 0x000000061c1c7c24 */ /* 0x000fc4000f8e02ff */
[----:B------:R-:W-:-:S04]  /*2f40*/  IMAD.WIDE.U32 R22, R31, UR6, R22 ;  /* 0x000000061f167c25 */ /* 0x000fc8000f8e0016 */
[----:B------:R-:W-:Y:S01]  /*2f50*/  FMUL R27, R27, R14 ;  /* 0x0000000e1b1b7220 */ /* 0x000fe20000400000 */
[----:B------:R-:W-:-:S03]  /*2f60*/  IMAD R31, R31, UR7, R28 ;  /* 0x000000071f1f7c24 */ /* 0x000fc6000f8e021c */
[----:B------:R-:W-:Y:S01]  /*2f70*/  FFMA R27, R68, R2, R27 ;  /* 0x00000002441b7223 */ /* 0x000fe2000000001b */
[----:B------:R-:W-:-:S04]  /*2f80*/  IADD3 R22, P3, R22, UR16, RZ ;  /* 0x0000001016167c10 */ /* 0x000fc8000ff7e0ff */
[----:B------:R-:W-:Y:S02]  /*2f90*/  F2FP.SATFINITE.E4M3.F32.PACK_AB_MERGE_C R29, RZ, R27, RZ ;  /* 0x0000001bff1d723e */ /* 0x000fe400048070ff */
[----:B------:R-:W-:Y:S02]  /*2fa0*/  IADD3.X R23, R23, UR17, R31, P3, !PT ;  /* 0x0000001117177c10 */ /* 0x000fe40009ffe41f */
[----:B------:R-:W-:Y:S01]  /*2fb0*/  PRMT R27, RZ, 0x7610, R27 ;  /* 0x00007610ff1b7816 */ /* 0x000fe2000000001b */
[----:B------:R1:W-:Y:S01]  /*2fc0*/  @!P2 STG.E.U8 desc[UR20][R10.64+0x1], R29 ;  /* 0x0000011d0a00a986 */ /* 0x0003e2000c101114 */
[----:B------:R-:W-:Y:S05]  /*2fd0*/  @P0 BRA `(.L_x_43) ;  /* 0x0000000000040947 */ /* 0x000fea0003800000 */
[----:B------:R3:W5:Y:S02]  /*2fe0*/  LDG.E.U8 R27, desc[UR20][R22.64] ;  /* 0x00000014161b7981 */ /* 0x000764000c1e1100 */
.L_x_43:
[----:B------:R-:W-:Y:S05]  /*2ff0*/  BSYNC B1 ;  /* 0x0000000000017941 */ /* 0x000fea0003800000 */
.L_x_42:
[----:B-----5:R-:W-:Y:S01]  /*3000*/  LOP3.LUT R27, R27, 0xff, RZ, 0xc0, !PT ;  /* 0x000000ff1b1b7812 */ /* 0x020fe200078ec0ff */
[----:B------:R-:W-:Y:S01]  /*3010*/  BSSY B1, `(.L_x_44) ;  /* 0x000000b000017945 */ /* 0x000fe20003800000 */
[----:B------:R-:W-:Y:S02]  /*3020*/  ISETP.LT.OR P1, PT, R25, 0x9, !P1 ;  /* 0x000000091900780c */ /* 0x000fe40004f21670 */
[----:B------:R-:W-:-:S05]  /*3030*/  F2FP.F16.E4M3.UNPACK_B R27, R27 ;  /* 0x0000001bff1b723e */ /* 0x000fca00020006ff */
[----:B------:R-:W-:-:S05]  /*3040*/  HADD2.F32 R27, -RZ, R27.H0_H0 ;  /* 0x2000001bff1b7230 */ /* 0x000fca0000004100 */
[----:B------:R-:W-:Y:S01]  /*3050*/  FMUL R28, R27, R14 ;  /* 0x0000000e1b1c7220 */ /* 0x000fe20000400000 */
[----:B------:R-:W-:-:S03]  /*3060*/  PRMT R27, RZ, 0x7610, R27 ;  /* 0x00007610ff1b7816 */ /* 0x000fc6000000001b */
[----:B------:R-:W-:-:S05]  /*3070*/  FFMA R28, R71, R2, R28 ;  /* 0x00000002471c7223 */ /* 0x000fca000000001c */
[----:B-1----:R-:W-:-:S05]  /*3080*/  F2FP.SATFINITE.E4M3.F32.PACK_AB_MERGE_C R29, RZ, R28, RZ ;  /* 0x0000001cff1d723e */ /* 0x002fca00048070ff */
[----:B------:R1:W-:Y:S01]  /*3090*/  @!P0 STG.E.U8 desc[UR20][R12.64], R29 ;  /* 0x0000001d0c008986 */ /* 0x0003e2000c101114 */
[----:B------:R-:W-:Y:S05]  /*30a0*/  @P1 BRA `(.L_x_45) ;  /* 0x0000000000041947 */ /* 0x000fea0003800000 */
[----:B------:R4:W5:Y:S02]  /*30b0*/  LDG.E.U8 R27, desc[UR20][R22.64+0x1] ;  /* 0x00000114161b7981 */ /* 0x000964000c1e1100 */
.L_x_45:
[----:B------:R-:W-:Y:S05]  /*30c0*/  BSYNC B1 ;  /* 0x0000000000017941 */ /* 0x000fea0003800000 */
.L_x_44:
[----:B-----5:R-:W-:Y:S01]  /*30d0*/  LOP3.LUT R27, R27, 0xff, RZ, 0xc0, !PT ;  /* 0x000000ff1b1b7812 */ /* 0x020fe200078ec0ff */
[----:B------:R-:W-:Y:S01]  /*30e0*/  BSSY B1, `(.L_x_46) ;  /* 0x000000c000017945 */ /* 0x000fe20003800000 */
[----:B------:R-:W-:Y:S02]  /*30f0*/  ISETP.GE.AND P0, PT, R26, 0x9, PT ;  /* 0x000000091a00780c */ /* 0x000fe40003f06270 */
[----:B------:R-:W-:Y:S02]  /*3100*/  F2FP.F16.E4M3.UNPACK_B R27, R27 ;  /* 0x0000001bff1b723e */ /* 0x000fe400020006ff */
[----:B------:R-:W-:-:S03]  /*3110*/  ISETP.LT.OR P2, PT, R25, 0x1, !P0 ;  /* 0x000000011900780c */ /* 0x000fc60004741670 */
[----:B------:R-:W-:-:S05]  /*3120*/  HADD2.F32 R27, -RZ, R27.H0_H0 ;  /* 0x2000001bff1b7230 */ /* 0x000fca0000004100 */
[----:B------:R-:W-:-:S04]  /*3130*/  FMUL R27, R27, R14 ;  /* 0x0000000e1b1b7220 */ /* 0x000fc80000400000 */
[----:B------:R-:W-:-:S05]  /*3140*/  FFMA R27, R66, R2, R27 ;  /* 0x00000002421b7223 */ /* 0x000fca000000001b */
[----:B-1----:R-:W-:Y:S02]  /*3150*/  F2FP.SATFINITE.E4M3.F32.PACK_AB_MERGE_C R29, RZ, R27, RZ ;  /* 0x0000001bff1d723e */ /* 0x002fe400048070ff */
[----:B------:R-:W-:-:S03]  /*3160*/  PRMT R27, RZ, 0x7610, R27 ;  /* 0x00007610ff1b7816 */ /* 0x000fc6000000001b */
[----:B------:R1:W-:Y:S01]  /*3170*/  @!P1 STG.E.U8 desc[UR20][R12.64+0x1], R29 ;  /* 0x0000011d0c009986 */ /* 0x0003e2000c101114 */
[----:B------:R-:W-:Y:S05]  /*3180*/  @P2 BRA `(.L_x_47) ;  /* 0x0000000000042947 */ /* 0x000fea0003800000 */
[----:B------:R0:W5:Y:S02]  /*3190*/  LDG.E.U8 R27, desc[UR20][R16.64+0x8] ;  /* 0x00000814101b7981 */ /* 0x000164000c1e1100 */
.L_x_47:
[----:B------:R-:W-:Y:S05]  /*31a0*/  BSYNC B1 ;  /* 0x0000000000017941 */ /* 0x000fea0003800000 */
.L_x_46:
        /* <DEDUP_REMOVED lines=13> */
.L_x_49:
[----:B------:R-:W-:Y:S05]  /*3280*/  BSYNC B1 ;  /* 0x0000000000017941 */ /* 0x000fea0003800000 */
.L_x_48:
[----:B-----5:R-:W-:Y:S01]  /*3290*/  LOP3.LUT R27, R27, 0xff, RZ, 0xc0, !PT ;  /* 0x000000ff1b1b7812 */ /* 0x020fe200078ec0ff */
[----:B------:R-:W-:Y:S01]  /*32a0*/  BSSY B1, `(.L_x_50) ;  /* 0x000000b000017945 */ /* 0x000fe20003800000 */
[----:B------:R-:W-:Y:S02]  /*32b0*/  ISETP.LT.OR P0, PT, R25, 0x9, !P0 ;  /* 0x000000091900780c */ /* 0x000fe40004701670 */
[----:B------:R-:W-:-:S05]  /*32c0*/  F2FP.F16.E4M3.UNPACK_B R27, R27 ;  /* 0x0000001bff1b723e */ /* 0x000fca00020006ff */
        /* <DEDUP_REMOVED lines=8> */
.L_x_51:
[----:B------:R-:W-:Y:S05]  /*3350*/  BSYNC B1 ;  /* 0x0000000000017941 */ /* 0x000fea0003800000 */
.L_x_50:
        /* <DEDUP_REMOVED lines=12> */
.L_x_53:
[----:B------:R-:W-:Y:S05]  /*3420*/  BSYNC B1 ;  /* 0x0000000000017941 */ /* 0x000fea0003800000 */
.L_x_52:
        /* <DEDUP_REMOVED lines=13> */
.L_x_55:
[----:B------:R-:W-:Y:S05]  /*3500*/  BSYNC B1 ;  /* 0x0000000000017941 */ /* 0x000fea0003800000 */
.L_x_54:
        /* <DEDUP_REMOVED lines=13> */
.L_x_57:
[----:B------:R-:W-:Y:S05]  /*35e0*/  BSYNC B1 ;  /* 0x0000000000017941 */ /* 0x000fea0003800000 */
.L_x_56:
        /* <DEDUP_REMOVED lines=12> */
.L_x_59:
[----:B------:R-:W-:Y:S05]  /*36b0*/  BSYNC B1 ;  /* 0x0000000000017941 */ /* 0x000fea0003800000 */
.L_x_58:
        /* <DEDUP_REMOVED lines=12> */
.L_x_61:
[----:B------:R-:W-:Y:S05]  /*3780*/  BSYNC B1 ;  /* 0x0000000000017941 */ /* 0x000fea0003800000 */
.L_x_60:
        /* <DEDUP_REMOVED lines=13> */
.L_x_63:
[----:B------:R-:W-:Y:S05]  /*3860*/  BSYNC B1 ;  /* 0x0000000000017941 */ /* 0x000fea0003800000 */
.L_x_62:
        /* <DEDUP_REMOVED lines=13> */
.L_x_65:
[----:B------:R-:W-:Y:S05]  /*3940*/  BSYNC B1 ;  /* 0x0000000000017941 */ /* 0x000fea0003800000 */
.L_x_64:
        /* <DEDUP_REMOVED lines=12> */
.L_x_67:
[----:B------:R-:W-:Y:S05]  /*3a10*/  BSYNC B1 ;  /* 0x0000000000017941 */ /* 0x000fea0003800000 */
.L_x_66:
        /* <DEDUP_REMOVED lines=12> */
.L_x_69:
[----:B------:R-:W-:Y:S05]  /*3ae0*/  BSYNC B1 ;  /* 0x0000000000017941 */ /* 0x000fea0003800000 */
.L_x_68:
        /* <DEDUP_REMOVED lines=13> */
.L_x_71:
[----:B------:R-:W-:Y:S05]  /*3bc0*/  BSYNC B1 ;  /* 0x0000000000017941 */ /* 0x000fea0003800000 */
.L_x_70:
        /* <DEDUP_REMOVED lines=13> */
.L_x_73:
[----:B------:R-:W-:Y:S05]  /*3ca0*/  BSYNC B1 ;  /* 0x0000000000017941 */ /* 0x000fea0003800000 */
.L_x_72:
        /* <DEDUP_REMOVED lines=12> */
.L_x_75:
[----:B------:R-:W-:Y:S05]  /*3d70*/  BSYNC B1 ;  /* 0x0000000000017941 */ /* 0x000fea0003800000 */
.L_x_74:
        /* <DEDUP_REMOVED lines=12> */
.L_x_77:
[----:B------:R-:W-:Y:S05]  /*3e40*/  BSYNC B1 ;  /* 0x0000000000017941 */ /* 0x000fea0003800000 */
.L_x_76:
        /* <DEDUP_REMOVED lines=13> */
.L_x_79:
[----:B------:R-:W-:Y:S05]  /*3f20*/  BSYNC B1 ;  /* 0x0000000000017941 */ /* 0x000fea0003800000 */
.L_x_78:
[----:B-----5:R-:W-:Y:S01]  /*3f30*/  LOP3.LUT R27, R27, 0xff, RZ, 0xc0, !PT ;  /* 0x000000ff1b1b7812 */ /* 0x020fe200078ec0ff */
[----:B------:R-:W-:Y:S01]  /*3f40*/  BSSY B1, `(.L_x_80) ;  /* 0x000000c000017945 */ /* 0x000fe20003800000 */
[----:B------:R-:W-:Y:S02]  /*3f50*/  ISETP.GE.AND P1, PT, R26, 0x2a, PT ;  /* 0x0000002a1a00780c */ /* 0x000fe40003f26270 */
[----:B------:R-:W-:Y:S02]  /*3f60*/  F2FP.F16.E4M3.UNPACK_B R27, R27 ;  /* 0x0000001bff1b723e */ /* 0x000fe400020006ff */
[----:B------:R-:W-:Y:S02]  /*3f70*/  ISETP.LT.OR P3, PT, R25, 0x1, !P1 ;  /* 0x000000011900780c */ /* 0x000fe40004f61670 */
[----:B------:R-:W-:Y:S01]  /*3f80*/  PRMT R26, RZ, 0x7610, R26 ;  /* 0x00007610ff1a7816 */ /* 0x000fe2000000001a */
[----:B------:R-:W-:-:S05]  /*3f90*/  HADD2.F32 R27, -RZ, R27.H0_H0 ;  /* 0x2000001bff1b7230 */ /* 0x000fca0000004100 */
[----:B------:R-:W-:-:S04]  /*3fa0*/  FMUL R28, R27, R14 ;  /* 0x0000000e1b1c7220 */ /* 0x000fc80000400000 */
[----:B------:R-:W-:-:S05]  /*3fb0*/  FFMA R28, R51, R2, R28 ;  /* 0x00000002331c7223 */ /* 0x000fca000000001c */
[----:B------:R-:W-:-:S05]  /*3fc0*/  F2FP.SATFINITE.E4M3.F32.PACK_AB_MERGE_C R27, RZ, R28, RZ ;  /* 0x0000001cff1b723e */ /* 0x000fca00048070ff */
[----:B------:R0:W-:Y:S01]  /*3fd0*/  @!P2 STG.E.U8 desc[UR20][R10.64+0x28], R27 ;  /* 0x0000281b0a00a986 */ /* 0x0001e2000c101114 */
[----:B------:R-:W-:Y:S05]  /*3fe0*/  @P3 BRA `(.L_x_81) ;  /* 0x0000000000043947 */ /* 0x000fea0003800000 */
[----:B------:R0:W5:Y:S02]  /*3ff0*/  LDG.E.U8 R26, desc[UR20][R16.64+0x29] ;  /* 0x00002914101a7981 */ /* 0x000164000c1e1100 */
.L_x_81:
[----:B------:R-:W-:Y:S05]  /*4000*/  BSYNC B1 ;  /* 0x0000000000017941 */ /* 0x000fea0003800000 */
.L_x_80:
[----:B-----5:R-:W-:Y:S01]  /*4010*/  LOP3.LUT R26, R26, 0xff, RZ, 0xc0, !PT ;  /* 0x000000ff1a1a7812 */ /* 0x020fe200078ec0ff */
[----:B------:R-:W-:Y:S01]  /*4020*/  BSSY B1, `(.L_x_82) ;  /* 0x000000b000017945 */ /* 0x000fe20003800000 */
[----:B------:R-:W-:Y:S02]  /*4030*/  ISETP.LT.OR P0, PT, R25, 0x9, !P0 ;  /* 0x000000091900780c */ /* 0x000fe40004701670 */
[----:B------:R-:W-:Y:S02]  /*4040*/  F2FP.F16.E4M3.UNPACK_B R26, R26 ;  /* 0x0000001aff1a723e */ /* 0x000fe400020006ff */
[----:B0-2---:R-:W-:-:S03]  /*4050*/  PRMT R16, RZ, 0x7610, R16 ;  /* 0x00007610ff107816 */ /* 0x005fc60000000010 */
[----:B------:R-:W-:-:S05]  /*4060*/  HADD2.F32 R17, -RZ, R26.H0_H0 ;  /* 0x2000001aff117230 */ /* 0x000fca0000004100 */
[----:B------:R-:W-:-:S04]  /*4070*/  FMUL R17, R17, R14 ;  /* 0x0000000e11117220 */ /* 0x000fc80000400000 */
[----:B------:R-:W-:-:S05]  /*4080*/  FFMA R17, R48, R2, R17 ;  /* 0x0000000230117223 */ /* 0x000fca0000000011 */
[----:B------:R-:W-:-:S05]  /*4090*/  F2FP.SATFINITE.E4M3.F32.PACK_AB_MERGE_C R17, RZ, R17, RZ ;  /* 0x00000011ff11723e */ /* 0x000fca00048070ff */
[----:B------:R0:W-:Y:S01]  /*40a0*/  @!P3 STG.E.U8 desc[UR20][R10.64+0x29], R17 ;  /* 0x000029110a00b986 */ /* 0x0001e2000c101114 */
[----:B------:R-:W-:Y:S05]  /*40b0*/  @P0 BRA `(.L_x_83) ;  /* 0x0000000000040947 */ /* 0x000fea0003800000 */
[----:B------:R2:W5:Y:S02]  /*40c0*/  LDG.E.U8 R16, desc[UR20][R22.64+0x28] ;  /* 0x0000281416107981 */ /* 0x000564000c1e1100 */
.L_x_83:
[----:B------:R-:W-:Y:S05]  /*40d0*/  BSYNC B1 ;  /* 0x0000000000017941 */ /* 0x000fea0003800000 */
.L_x_82:
[----:B-----5:R-:W-:Y:S01]  /*40e0*/  LOP3.LUT R16, R16, 0xff, RZ, 0xc0, !PT ;  /* 0x000000ff10107812 */ /* 0x020fe200078ec0ff */
[----:B------:R-:W-:Y:S01]  /*40f0*/  BSSY B1, `(.L_x_84) ;  /* 0x000000b000017945 */ /* 0x000fe20003800000 */
[----:B------:R-:W-:Y:S02]  /*4100*/  ISETP.LT.OR P1, PT, R25, 0x9, !P1 ;  /* 0x000000091900780c */ /* 0x000fe40004f21670 */
[----:B------:R-:W-:-:S05]  /*4110*/  F2FP.F16.E4M3.UNPACK_B R16, R16 ;  /* 0x00000010ff10723e */ /* 0x000fca00020006ff */
[----:B0-----:R-:W-:-:S05]  /*4120*/  HADD2.F32 R11, -RZ, R16.H0_H0 ;  /* 0x20000010ff0b7230 */ /* 0x001fca0000004100 */
[----:B------:R-:W-:-:S04]  /*4130*/  FMUL R10, R11, R14 ;  /* 0x0000000e0b0a7220 */ /* 0x000fc80000400000 */
[----:B------:R-:W-:-:S05]  /*4140*/  FFMA R10, R49, R2, R10 ;  /* 0x00000002310a7223 */ /* 0x000fca000000000a */
[----:B------:R-:W-:Y:S02]  /*4150*/  F2FP.SATFINITE.E4M3.F32.PACK_AB_MERGE_C R11, RZ, R10, RZ ;  /* 0x0000000aff0b723e */ /* 0x000fe400048070ff */
[----:B------:R-:W-:-:S03]  /*4160*/  PRMT R10, RZ, 0x7610, R10 ;  /* 0x00007610ff0a7816 */ /* 0x000fc6000000000a */
[----:B------:R0:W-:Y:S01]  /*4170*/  @!P0 STG.E.U8 desc[UR20][R12.64+0x28], R11 ;  /* 0x0000280b0c008986 */ /* 0x0001e2000c101114 */
[----:B------:R-:W-:Y:S05]  /*4180*/  @P1 BRA `(.L_x_85) ;  /* 0x0000000000041947 */ /* 0x000fea0003800000 */
[----:B------:R0:W5:Y:S02]  /*4190*/  LDG.E.U8 R10, desc[UR20][R22.64+0x29] ;  /* 0x00002914160a7981 */ /* 0x000164000c1e1100 */
.L_x_85:
[----:B------:R-:W-:Y:S05]  /*41a0*/  BSYNC B1 ;  /* 0x0000000000017941 */ /* 0x000fea0003800000 */
.L_x_84:
[----:B------:R-:W-:Y:S05]  /*41b0*/  @P1 BRA `(.L_x_86) ;  /* 0x0000000400d01947 */ /* 0x000fea0003800000 */
[----:B-----5:R-:W-:-:S04]  /*41c0*/  LOP3.LUT R10, R10, 0xff, RZ, 0xc0, !PT ;  /* 0x000000ff0a0a7812 */ /* 0x020fc800078ec0ff */
[----:B------:R-:W-:-:S05]  /*41d0*/  F2FP.F16.E4M3.UNPACK_B R10, R10 ;  /* 0x0000000aff0a723e */ /* 0x000fca00020006ff */
[----:B0-----:R-:W-:-:S05]  /*41e0*/  HADD2.F32 R11, -RZ, R10.H0_H0 ;  /* 0x2000000aff0b7230 */ /* 0x001fca0000004100 */
[----:B------:R-:W-:-:S04]  /*41f0*/  FMUL R10, R11, R14 ;  /* 0x0000000e0b0a7220 */ /* 0x000fc80000400000 */
[----:B------:R-:W-:-:S05]  /*4200*/  FFMA R10, R21, R2, R10 ;  /* 0x00000002150a7223 */ /* 0x000fca000000000a */
[----:B------:R-:W-:-:S05]  /*4210*/  F2FP.SATFINITE.E4M3.F32.PACK_AB_MERGE_C R11, RZ, R10, RZ ;  /* 0x0000000aff0b723e */ /* 0x000fca00048070ff */
[----:B------:R0:W-:Y:S01]  /*4220*/  STG.E.U8 desc[UR20][R12.64+0x29], R11 ;  /* 0x0000290b0c007986 */ /* 0x0001e2000c101114 */
[----:B------:R-:W-:Y:S05]  /*4230*/  BRA `(.L_x_86) ;  /* 0x0000000400b07947 */ /* 0x000fea0003800000 */
.L_x_37:
[C---:B------:R-:W-:Y:S01]  /*4240*/  ISETP.GE.AND P0, PT, R26.reuse, 0x1, PT ;  /* 0x000000011a00780c */ /* 0x040fe20003f06270 */
[-C--:B--2---:R-:W-:Y:S01]  /*4250*/  FMUL R73, R73, R2.reuse ;  /* 0x0000000249497220 */ /* 0x084fe20000400000 */
[----:B------:R-:W-:Y:S01]  /*4260*/  ISETP.GE.AND P2, PT, R26, 0x2, PT ;  /* 0x000000021a00780c */ /* 0x000fe20003f46270 */
[-C--:B------:R-:W-:Y:S01]  /*4270*/  FMUL R68, R68, R2.reuse ;  /* 0x0000000244447220 */ /* 0x080fe20000400000 */
[----:B------:R-:W-:Y:S01]  /*4280*/  ISETP.LT.OR P3, PT, R25, 0x1, !P0 ;  /* 0x000000011900780c */ /* 0x000fe20004761670 */
[-C--:B------:R-:W-:Y:S01]  /*4290*/  FMUL R71, R71, R2.reuse ;  /* 0x0000000247477220 */ /* 0x080fe20000400000 */
[----:B------:R-:W-:Y:S01]  /*42a0*/  ISETP.LT.OR P5, PT, R25, 0x1, !P2 ;  /* 0x000000011900780c */ /* 0x000fe200057a1670 */
[-C--:B------:R-:W-:Y:S01]  /*42b0*/  FMUL R66, R66, R2.reuse ;  /* 0x0000000242427220 */ /* 0x080fe20000400000 */
[----:B------:R-:W-:Y:S01]  /*42c0*/  F2FP.SATFINITE.E4M3.F32.PACK_AB_MERGE_C R73, RZ, R73, RZ ;  /* 0x00000049ff49723e */ /* 0x000fe200048070ff */
[----:B------:R-:W-:Y:S01]  /*42d0*/  FMUL R69, R69, R2 ;  /* 0x0000000245457220 */ /* 0x000fe20000400000 */
[----:B------:R-:W-:Y:S01]  /*42e0*/  F2FP.SATFINITE.E4M3.F32.PACK_AB_MERGE_C R17, RZ, R68, RZ ;  /* 0x00000044ff11723e */ /* 0x000fe200048070ff */
[-C--:B------:R-:W-:Y:S01]  /*42f0*/  FMUL R64, R64, R2.reuse ;  /* 0x0000000240407220 */ /* 0x080fe20000400000 */
[----:B------:R-:W-:Y:S01]  /*4300*/  ISETP.GE.AND P1, PT, R26, 0x9, PT ;  /* 0x000000091a00780c */ /* 0x000fe20003f26270 */
[-C--:B------:R-:W-:Y:S01]  /*4310*/  FMUL R62, R62, R2.reuse ;  /* 0x000000023e3e7220 */ /* 0x080fe20000400000 */
[----:B------:R-:W-:Y:S01]  /*4320*/  ISETP.LT.OR P0, PT, R25, 0x9, !P0 ;  /* 0x000000091900780c */ /* 0x000fe20004701670 */
[-C--:B------:R-:W-:Y:S01]  /*4330*/  FMUL R67, R67, R2.reuse ;  /* 0x0000000243437220 */ /* 0x080fe20000400000 */
[----:B------:R-:W-:Y:S01]  /*4340*/  ISETP.LT.OR P2, PT, R25, 0x9, !P2 ;  /* 0x000000091900780c */ /* 0x000fe20005741670 */
[----:B------:R-:W-:Y:S01]  /*4350*/  @!P3 STG.E.U8 desc[UR20][R10.64], R73 ;  /* 0x000000490a00b986 */ /* 0x000fe2000c101114 */
[----:B------:R-:W-:Y:S01]  /*4360*/  ISETP.GE.AND P3, PT, R26, 0xa, PT ;  /* 0x0000000a1a00780c */ /* 0x000fe20003f66270 */
[-C--:B------:R-:W-:Y:S01]  /*4370*/  FMUL R65, R65, R2.reuse ;  /* 0x0000000241417220 */ /* 0x080fe20000400000 */
[C---:B------:R-:W-:Y:S01]  /*4380*/  ISETP.LT.OR P6, PT, R25.reuse, 0x1, !P1 ;  /* 0x000000011900780c */ /* 0x040fe20004fc1670 */
[----:B------:R0:W-:Y:S01]  /*4390*/  @!P5 STG.E.U8 desc[UR20][R10.64+0x1], R17 ;  /* 0x000001110a00d986 */ /* 0x0001e2000c101114 */
[----:B------:R-:W-:Y:S01]  /*43a0*/  ISETP.LT.OR P5, PT, R25, 0x1, !P3 ;  /* 0x000000011900780c */ /* 0x000fe20005fa1670 */
[-C--:B------:R-:W-:Y:S01]  /*43b0*/  FMUL R60, R60, R2.reuse ;  /* 0x000000023c3c7220 */ /* 0x080fe20000400000 */
[----:B------:R-:W-:Y:S01]  /*43c0*/  F2FP.SATFINITE.E4M3.F32.PACK_AB_MERGE_C R71, RZ, R71, RZ ;  /* 0x00000047ff47723e */ /* 0x000fe200048070ff */
[----:B------:R-:W-:Y:S01]  /*43d0*/  FMUL R63, R63, R2 ;  /* 0x000000023f3f7220 */ /* 0x000fe20000400000 */
[----:B------:R-:W-:Y:S01]  /*43e0*/  F2FP.SATFINITE.E4M3.F32.PACK_AB_MERGE_C R23, RZ, R66, RZ ;  /* 0x00000042ff17723e */ /* 0x000fe200048070ff */
[-C--:B------:R-:W-:Y:S01]  /*43f0*/  FMUL R58, R58, R2.reuse ;  /* 0x000000023a3a7220 */ /* 0x080fe20000400000 */
[----:B------:R-:W-:Y:S01]  /*4400*/  F2FP.SATFINITE.E4M3.F32.PACK_AB_MERGE_C R69, RZ, R69, RZ ;  /* 0x00000045ff45723e */ /* 0x000fe200048070ff */
[----:B------:R-:W-:Y:S01]  /*4410*/  @!P0 STG.E.U8 desc[UR20][R12.64], R71 ;  /* 0x000000470c008986 */ /* 0x000fe2000c101114 */
[----:B------:R-:W-:Y:S01]  /*4420*/  ISETP.LT.OR P3, PT, R25, 0x9, !P3 ;  /* 0x000000091900780c */ /* 0x000fe20005f61670 */
[----:B------:R-:W-:Y:S01]  /*4430*/  FMUL R59, R59, R2 ;  /* 0x000000023b3b7220 */ /* 0x000fe20000400000 */
[----:B------:R-:W-:Y:S01]  /*4440*/  ISETP.LT.OR P1, PT, R25, 0x9, !P1 ;  /* 0x000000091900780c */ /* 0x000fe20004f21670 */
[----:B------:R1:W-:Y:S01]  /*4450*/  @!P2 STG.E.U8 desc[UR20][R12.64+0x1], R23 ;  /* 0x000001170c00a986 */ /* 0x0003e2000c101114 */
[----:B0-----:R-:W-:Y:S01]  /*4460*/  F2FP.SATFINITE.E4M3.F32.PACK_AB_MERGE_C R17, RZ, R64, RZ ;  /* 0x00000040ff11723e */ /* 0x001fe200048070ff */
[-C--:B------:R-:W-:Y:S01]  /*4470*/  FMUL R56, R56, R2.reuse ;  /* 0x0000000238387220 */ /* 0x080fe20000400000 */
[C---:B------:R-:W-:Y:S01]  /*4480*/  ISETP.GE.AND P2, PT, R26.reuse, 0x11, PT ;  /* 0x000000111a00780c */ /* 0x040fe20003f46270 */
        /* <DEDUP_REMOVED lines=9> */
[----:B-1----:R-:W-:Y:S01]  /*4520*/  F2FP.SATFINITE.E4M3.F32.PACK_AB_MERGE_C R23, RZ, R62, RZ ;  /* 0x0000003eff17723e */ /* 0x002fe200048070ff */
[----:B------:R-:W-:Y:S01]  /*4530*/  FMUL R52, R52, R2 ;  /* 0x0000000234347220 */ /* 0x000fe20000400000 */
[----:B------:R-:W-:Y:S01]  /*4540*/  F2FP.SATFINITE.E4M3.F32.PACK_AB_MERGE_C R65, RZ, R65, RZ ;  /* 0x00000041ff41723e */ /* 0x000fe200048070ff */
[----:B------:R-:W-:Y:S01]  /*4550*/  @!P1 STG.E.U8 desc[UR20][R12.64+0x8], R67 ;  /* 0x000008430c009986 */ /* 0x000fe2000c101114 */
[----:B------:R-:W-:Y:S01]  /*4560*/  F2FP.SATFINITE.E4M3.F32.PACK_AB_MERGE_C R27, RZ, R60, RZ ;  /* 0x0000003cff1b723e */ /* 0x000fe200048070ff */
[-C--:B------:R-:W-:Y:S01]  /*4570*/  FMUL R53, R53, R2.reuse ;  /* 0x0000000235357220 */ /* 0x080fe20000400000 */
[C---:B------:R-:W-:Y:S01]  /*4580*/  ISETP.LT.OR P2, PT, R25.reuse, 0x9, !P2 ;  /* 0x000000091900780c */ /* 0x040fe20005741670 */
[----:B------:R1:W-:Y:S01]  /*4590*/  @!P3 STG.E.U8 desc[UR20][R12.64+0x9], R23 ;  /* 0x000009170c00b986 */ /* 0x0003e2000c101114 */
[----:B------:R-:W-:Y:S01]  /*45a0*/  ISETP.LT.OR P3, PT, R25, 0x9, !P0 ;  /* 0x000000091900780c */ /* 0x000fe20004761670 */
[-C--:B------:R-:W-:Y:S01]  /*45b0*/  FMUL R50, R50, R2.reuse ;  /* 0x0000000232327220 */ /* 0x080fe20000400000 */
[C---:B------:R-:W-:Y:S01]  /*45c0*/  ISETP.GE.AND P1, PT, R26.reuse, 0x19, PT ;  /* 0x000000191a00780c */ /* 0x040fe20003f26270 */
[----:B------:R-:W-:Y:S01]  /*45d0*/  @!P6 STG.E.U8 desc[UR20][R10.64+0x10], R65 ;  /* 0x000010410a00e986 */ /* 0x000fe2000c101114 */
[----:B------:R-:W-:Y:S01]  /*45e0*/  ISETP.GE.AND P0, PT, R26, 0x1a, PT ;  /* 0x0000001a1a00780c */ /* 0x000fe20003f06270 */
[-C--:B------:R-:W-:Y:S01]  /*45f0*/  FMUL R51, R51, R2.reuse ;  /* 0x0000000233337220 */ /* 0x080fe20000400000 */
[C---:B------:R-:W-:Y:S01]  /*4600*/  ISETP.LT.OR P6, PT, R25.reuse, 0x1, !P1 ;  /* 0x000000011900780c */ /* 0x040fe20004fc1670 */
[----:B------:R-:W-:Y:S01]  /*4610*/  @!P5 STG.E.U8 desc[UR20][R10.64+0x11], R27 ;  /* 0x0000111b0a00d986 */ /* 0x000fe2000c101114 */
[----:B------:R-:W-:Y:S01]  /*4620*/  ISETP.LT.OR P5, PT, R25, 0x1, !P0 ;  /* 0x000000011900780c */ /* 0x000fe200047a1670 */
[-C--:B------:R-:W-:Y:S01]  /*4630*/  FMUL R48, R48, R2.reuse ;  /* 0x0000000230307220 */ /* 0x080fe20000400000 */
[----:B------:R-:W-:Y:S01]  /*4640*/  F2FP.SATFINITE.E4M3.F32.PACK_AB_MERGE_C R63, RZ, R63, RZ ;  /* 0x0000003fff3f723e */ /* 0x000fe200048070ff */
[----:B------:R-:W-:Y:S01]  /*4650*/  FMUL R49, R49, R2 ;  /* 0x0000000231317220 */ /* 0x000fe20000400000 */
[----:B0-----:R-:W-:Y:S01]  /*4660*/  F2FP.SATFINITE.E4M3.F32.PACK_AB_MERGE_C R17, RZ, R58, RZ ;  /* 0x0000003aff11723e */ /* 0x001fe200048070ff */
[----:B------:R-:W-:Y:S01]  /*4670*/  FMUL R21, R21, R2 ;  /* 0x0000000215157220 */ /* 0x000fe20000400000 */
[----:B------:R-:W-:Y:S01]  /*4680*/  F2FP.SATFINITE.E4M3.F32.PACK_AB_MERGE_C R59, RZ, R59, RZ ;  /* 0x0000003bff3b723e */ /* 0x000fe200048070ff */
[----:B------:R-:W-:Y:S01]  /*4690*/  @!P2 STG.E.U8 desc[UR20][R12.64+0x10], R63 ;  /* 0x0000103f0c00a986 */ /* 0x000fe2000c101114 */
[----:B-1----:R-:W-:-:S02]  /*46a0*/  F2FP.SATFINITE.E4M3.F32.PACK_AB_MERGE_C R23, RZ, R56, RZ ;  /* 0x00000038ff17723e */ /* 0x002fc400048070ff */
[C---:B------:R-:W-:Y:S01]  /*46b0*/  ISETP.LT.OR P1, PT, R25.reuse, 0x9, !P1 ;  /* 0x000000091900780c */ /* 0x040fe20004f21670 */
[----:B------:R0:W-:Y:S01]  /*46c0*/  @!P3 STG.E.U8 desc[UR20][R12.64+0x11], R17 ;  /* 0x000011110c00b986 */ /* 0x0001e2000c101114 */
[C---:B------:R-:W-:Y:S02]  /*46d0*/  ISETP.LT.OR P2, PT, R25.reuse, 0x9, !P0 ;  /* 0x000000091900780c */ /* 0x040fe40004741670 */
[C---:B------:R-:W-:Y:S01]  /*46e0*/  ISETP.GE.AND P3, PT, R26.reuse, 0x21, PT ;  /* 0x000000211a00780c */ /* 0x040fe20003f66270 */
[----:B------:R-:W-:Y:S01]  /*46f0*/  @!P6 STG.E.U8 desc[UR20][R10.64+0x18], R59 ;  /* 0x0000183b0a00e986 */ /* 0x000fe2000c101114 */
[----:B------:R-:W-:Y:S02]  /*4700*/  ISETP.GE.AND P0, PT, R26, 0x22, PT ;  /* 0x000000221a00780c */ /* 0x000fe40003f06270 */
[----:B------:R-:W-:Y:S01]  /*4710*/  F2FP.SATFINITE.E4M3.F32.PACK_AB_MERGE_C R57, RZ, R57, RZ ;  /* 0x00000039ff39723e */ /* 0x000fe200048070ff */
[----:B------:R1:W-:Y:S01]  /*4720*/  @!P5 STG.E.U8 desc[UR20][R10.64+0x19], R23 ;  /* 0x000019170a00d986 */ /* 0x0003e2000c101114 */
[----:B------:R-:W-:-:S02]  /*4730*/  ISETP.LT.OR P5, PT, R25, 0x1, !P3 ;  /* 0x000000011900780c */ /* 0x000fc40005fa1670 */
[C---:B------:R-:W-:Y:S01]  /*4740*/  ISETP.LT.OR P6, PT, R25.reuse, 0x1, !P0 ;  /* 0x000000011900780c */ /* 0x040fe200047c1670 */
[----:B------:R-:W-:Y:S01]  /*4750*/  @!P1 STG.E.U8 desc[UR20][R12.64+0x18], R57 ;  /* 0x000018390c009986 */ /* 0x000fe2000c101114 */
[----:B0-----:R-:W-:Y:S02]  /*4760*/  F2FP.SATFINITE.E4M3.F32.PACK_AB_MERGE_C R17, RZ, R54, RZ ;  /* 0x00000036ff11723e */ /* 0x001fe400048070ff */
[----:B------:R-:W-:Y:S02]  /*4770*/  F2FP.SATFINITE.E4M3.F32.PACK_AB_MERGE_C R55, RZ, R55, RZ ;  /* 0x00000037ff37723e */ /* 0x000fe400048070ff */
[----:B------:R-:W-:Y:S01]  /*4780*/  ISETP.LT.OR P1, PT, R25, 0x9, !P3 ;  /* 0x000000091900780c */ /* 0x000fe20005f21670 */
[----:B------:R0:W-:Y:S01]  /*4790*/  @!P2 STG.E.U8 desc[UR20][R12.64+0x19], R17 ;  /* 0x000019110c00a986 */ /* 0x0001e2000c101114 */
[C---:B------:R-:W-:Y:S02]  /*47a0*/  ISETP.GE.AND P3, PT, R26.reuse, 0x29, PT ;  /* 0x000000291a00780c */ /* 0x040fe40003f66270 */
[----:B-1----:R-:W-:Y:S01]  /*47b0*/  F2FP.SATFINITE.E4M3.F32.PACK_AB_MERGE_C R23, RZ, R52, RZ ;  /* 0x00000034ff17723e */ /* 0x002fe200048070ff */
[----:B------:R-:W-:Y:S01]  /*47c0*/  @!P5 STG.E.U8 desc[UR20][R10.64+0x20], R55 ;  /* 0x000020370a00d986 */ /* 0x000fe2000c101114 */
[----:B------:R-:W-:-:S02]  /*47d0*/  ISETP.GE.AND P2, PT, R26, 0x2a, PT ;  /* 0x0000002a1a00780c */ /* 0x000fc40003f46270 */
[C---:B------:R-:W-:Y:S01]  /*47e0*/  ISETP.LT.OR P0, PT, R25.reuse, 0x9, !P0 ;  /* 0x000000091900780c */ /* 0x040fe20004701670 */
[----:B------:R1:W-:Y:S01]  /*47f0*/  @!P6 STG.E.U8 desc[UR20][R10.64+0x21], R23 ;  /* 0x000021170a00e986 */ /* 0x0003e2000c101114 */
[C---:B------:R-:W-:Y:S02]  /*4800*/  ISETP.LT.OR P5, PT, R25.reuse, 0x1, !P3 ;  /* 0x000000011900780c */ /* 0x040fe40005fa1670 */
[C---:B------:R-:W-:Y:S02]  /*4810*/  ISETP.LT.OR P6, PT, R25.reuse, 0x1, !P2 ;  /* 0x000000011900780c */ /* 0x040fe400057c1670 */
[C---:B------:R-:W-:Y:S02]  /*4820*/  ISETP.LT.OR P3, PT, R25.reuse, 0x9, !P3 ;  /* 0x000000091900780c */ /* 0x040fe40005f61670 */
[----:B------:R-:W-:Y:S02]  /*4830*/  ISETP.LT.OR P2, PT, R25, 0x9, !P2 ;  /* 0x000000091900780c */ /* 0x000fe40005741670 */
[----:B------:R-:W-:-:S02]  /*4840*/  F2FP.SATFINITE.E4M3.F32.PACK_AB_MERGE_C R53, RZ, R53, RZ ;  /* 0x00000035ff35723e */ /* 0x000fc400048070ff */
[----:B0-----:R-:W-:Y:S02]  /*4850*/  F2FP.SATFINITE.E4M3.F32.PACK_AB_MERGE_C R17, RZ, R50, RZ ;  /* 0x00000032ff11723e */ /* 0x001fe400048070ff */
[----:B------:R-:W-:Y:S01]  /*4860*/  F2FP.SATFINITE.E4M3.F32.PACK_AB_MERGE_C R51, RZ, R51, RZ ;  /* 0x00000033ff33723e */ /* 0x000fe200048070ff */
[----:B------:R0:W-:Y:S01]  /*4870*/  @!P1 STG.E.U8 desc[UR20][R12.64+0x20], R53 ;  /* 0x000020350c009986 */ /* 0x0001e2000c101114 */
[----:B-1----:R-:W-:Y:S02]  /*4880*/  F2FP.SATFINITE.E4M3.F32.PACK_AB_MERGE_C R23, RZ, R48, RZ ;  /* 0x00000030ff17723e */ /* 0x002fe400048070ff */
[----:B------:R-:W-:Y:S01]  /*4890*/  F2FP.SATFINITE.E4M3.F32.PACK_AB_MERGE_C R49, RZ, R49, RZ ;  /* 0x00000031ff31723e */ /* 0x000fe200048070ff */
[----:B------:R0:W-:Y:S01]  /*48a0*/  @!P0 STG.E.U8 desc[UR20][R12.64+0x21], R17 ;  /* 0x000021110c008986 */ /* 0x0001e2000c101114 */
[----:B------:R-:W-:-:S03]  /*48b0*/  F2FP.SATFINITE.E4M3.F32.PACK_AB_MERGE_C R21, RZ, R21, RZ ;  /* 0x00000015ff15723e */ /* 0x000fc600048070ff */
[----:B------:R0:W-:Y:S04]  /*48c0*/  @!P5 STG.E.U8 desc[UR20][R10.64+0x28], R51 ;  /* 0x000028330a00d986 */ /* 0x0001e8000c101114 */
[----:B------:R0:W-:Y:S04]  /*48d0*/  @!P6 STG.E.U8 desc[UR20][R10.64+0x29], R23 ;  /* 0x000029170a00e986 */ /* 0x0001e8000c101114 */
[----:B------:R0:W-:Y:S04]  /*48e0*/  @!P3 STG.E.U8 desc[UR20][R12.64+0x28], R49 ;  /* 0x000028310c00b986 */ /* 0x0001e8000c101114 */
[----:B------:R0:W-:Y:S02]  /*48f0*/  @!P2 STG.E.U8 desc[UR20][R12.64+0x29], R21 ;  /* 0x000029150c00a986 */ /* 0x0001e4000c101114 */
.L_x_86:
[----:B------:R-:W-:Y:S05]  /*4900*/  BSYNC B0 ;  /* 0x0000000000007941 */ /* 0x000fea0003800000 */
.L_x_36:
[----:B------:R-:W-:Y:S01]  /*4910*/  IADD3 R6, P0, R6, UR14, RZ ;  /* 0x0000000e06067c10 */ /* 0x000fe2000ff1e0ff */
[----:B------:R-:W-:Y:S01]  /*4920*/  ULDC.64 UR6, c[0x0][0x650] ;  /* 0x0001940000067ab9 */ /* 0x000fe20000000a00 */
[----:B0----5:R-:W-:Y:S01]  /*4930*/  PRMT R10, RZ, 0x7610, R10 ;  /* 0x00007610ff0a7816 */ /* 0x021fe2000000000a */
[----:B------:R-:W-:Y:S01]  /*4940*/  IMAD.MOV.U32 R16, RZ, RZ, -0x1 ;  /* 0xffffffffff107424 */ /* 0x000fe200078e00ff */
[----:B------:R-:W-:Y:S01]  /*4950*/  IADD3.X R7, R7, UR13, RZ, P0, !PT ;  /* 0x0000000d07077c10 */ /* 0x000fe200087fe4ff */
[----:B------:R-:W-:Y:S01]  /*4960*/  IMAD.MOV.U32 R61, RZ, RZ, -0x1 ;  /* 0xffffffffff3d7424 */ /* 0x000fe200078e00ff */
[----:B------:R-:W-:-:S04]  /*4970*/  ISETP.GE.U32.AND P0, PT, R6, UR6, PT ;  /* 0x0000000606007c0c */ /* 0x000fc8000bf06070 */
[----:B------:R-:W-:-:S13]  /*4980*/  ISETP.GE.U32.AND.EX P0, PT, R7, UR7, PT, P0 ;  /* 0x0000000707007c0c */ /* 0x000fda000bf06100 */
[----:B------:R-:W-:Y:S05]  /*4990*/  @P0 BRA `(.L_x_87) ;  /* 0x0000000400540947 */ /* 0x000fea0003800000 */
[----:B--234-:R-:W0:Y:S01]  /*49a0*/  LDC.64 R22, c[0x0][0x628] ;  /* 0x00018a00ff167b82 */ /* 0x01ce220000000a00 */
[----:B------:R-:W2:Y:S01]  /*49b0*/  S2R R25, SR_CTAID.X ;  /* 0x0000000000197919 */ /* 0x000ea20000002500 */
[----:B------:R-:W-:Y:S02]  /*49c0*/  IMAD.MOV.U32 R16, RZ, RZ, R6 ;  /* 0x000000ffff107224 */ /* 0x000fe400078e0006 */
[----:B------:R-:W-:Y:S01]  /*49d0*/  IMAD.MOV.U32 R17, RZ, RZ, R7 ;  /* 0x000000ffff117224 */ /* 0x000fe200078e0007 */
[----:B------:R-:W3:Y:S03]  /*49e0*/  S2R R28, SR_CTAID.Y ;  /* 0x00000000001c7919 */ /* 0x000ee60000002600 */
[----:B------:R-:W4:Y:S08]  /*49f0*/  LDC R24, c[0x0][0x630] ;  /* 0x00018c00ff187b82 */ /* 0x000f300000000800 */
[----:B------:R-:W1:Y:S01]  /*4a00*/  LDC.64 R26, c[0x0][0x620] ;  /* 0x00018800ff1a7b82 */ /* 0x000e620000000a00 */
[----:B0-----:R-:W-:-:S04]  /*4a10*/  ISETP.NE.U32.AND P0, PT, R22, RZ, PT ;  /* 0x000000ff1600720c */ /* 0x001fc80003f05070 */
[----:B------:R-:W-:-:S13]  /*4a20*/  ISETP.NE.AND.EX P0, PT, R23, RZ, PT, P0 ;  /* 0x000000ff1700720c */ /* 0x000fda0003f05300 */
[----:B-1234-:R-:W-:Y:S05]  /*4a30*/  @!P0 BRA `(.L_x_88) ;  /* 0x0000000000288947 */ /* 0x01efea0003800000 */
        /* <DEDUP_REMOVED lines=10> */
.L_x_88:
[----:B------:R-:W0:Y:S01]  /*4ae0*/  LDC.64 R34, c[0x0][0x640] ;  /* 0x00019000ff227b82 */ /* 0x000e220000000a00 */
[-CC-:B------:R-:W-:Y:S01]  /*4af0*/  SHF.R.U64 R61, R16, R24.reuse, R17.reuse ;  /* 0x00000018103d7219 */ /* 0x180fe20000001211 */
[----:B------:R-:W-:Y:S01]  /*4b00*/  ULDC UR6, c[0x0][0x150] ;  /* 0x0000540000067ab9 */ /* 0x000fe20000000800 */
[----:B------:R-:W-:Y:S02]  /*4b10*/  SHF.R.U32.HI R10, RZ, R24, R17 ;  /* 0x00000018ff0a7219 */ /* 0x000fe40000011611 */
[----:B------:R-:W-:Y:S02]  /*4b20*/  IADD3 R13, P0, RZ, -R61, RZ ;  /* 0x8000003dff0d7210 */ /* 0x000fe40007f1e0ff */
[----:B------:R-:W-:Y:S01]  /*4b30*/  I2FP.F32.U32 R21, R25 ;  /* 0x0000001900157245 */ /* 0x000fe20000201000 */
[----:B------:R-:W1:Y:S02]  /*4b40*/  LDC R16, c[0x0][0x618] ;  /* 0x00018600ff107b82 */ /* 0x000e640000000800 */
[----:B------:R-:W-:-:S02]  /*4b50*/  IMAD.X R17, RZ, RZ, ~R10, P0 ;  /* 0x000000ffff117224 */ /* 0x000fc400000e0e0a */
[----:B------:R-:W-:-:S04]  /*4b60*/  IMAD.WIDE.U32 R10, R13, R26, R6 ;  /* 0x0000001a0d0a7225 */ /* 0x000fc800078e0006 */
[----:B------:R-:W-:Y:S01]  /*4b70*/  FMUL R21, R21, UR6 ;  /* 0x0000000615157c20 */ /* 0x000fe20008400000 */
[----:B------:R-:W-:Y:S01]  /*4b80*/  ULDC UR6, c[0x0][0x154] ;  /* 0x0000550000067ab9 */ /* 0x000fe20000000800 */
[----:B------:R-:W2:Y:S01]  /*4b90*/  LDC R30, c[0x0][0x608] ;  /* 0x00018200ff1e7b82 */ /* 0x000ea20000000800 */
[----:B------:R-:W-:-:S03]  /*4ba0*/  IMAD R12, R17, R26, RZ ;  /* 0x0000001a110c7224 */ /* 0x000fc600078e02ff */
[----:B------:R-:W3:Y:S01]  /*4bb0*/  F2I.U32.TRUNC.NTZ R21, R21 ;  /* 0x0000001500157305 */ /* 0x000ee2000020f000 */
[----:B------:R-:W-:Y:S01]  /*4bc0*/  IMAD R13, R13, R27, R12 ;  /* 0x0000001b0d0d7224 */ /* 0x000fe200078e020c */
[----:B------:R-:W-:Y:S02]  /*4bd0*/  I2FP.F32.U32 R12, R28 ;  /* 0x0000001c000c7245 */ /* 0x000fe40000201000 */
[----:B------:R-:W4:Y:S01]  /*4be0*/  LDC R32, c[0x0][0x658] ;  /* 0x00019600ff207b82 */ /* 0x000f220000000800 */
[----:B------:R-:W-:Y:S01]  /*4bf0*/  IMAD.IADD R11, R11, 0x1, R13 ;  /* 0x000000010b0b7824 */ /* 0x000fe200078e020d */
[----:B0-----:R-:W-:Y:S01]  /*4c00*/  ISETP.NE.U32.AND P0, PT, R34, RZ, PT ;  /* 0x000000ff2200720c */ /* 0x001fe20003f05070 */
[----:B------:R-:W-:Y:S01]  /*4c10*/  FMUL R12, R12, UR6 ;  /* 0x000000060c0c7c20 */ /* 0x000fe20008400000 */
[----:B------:R-:W-:Y:S02]  /*4c20*/  IMAD.MOV.U32 R13, RZ, RZ, 0x1 ;  /* 0x00000001ff0d7424 */ /* 0x000fe400078e00ff */
[----:B------:R-:W-:Y:S01]  /*4c30*/  ISETP.NE.AND.EX P0, PT, R35, RZ, PT, P0 ;  /* 0x000000ff2300720c */ /* 0x000fe20003f05300 */
[----:B------:R0:W0:Y:S01]  /*4c40*/  F2I.U32.TRUNC.NTZ R27, R12 ;  /* 0x0000000c001b7305 */ /* 0x000022000020f000 */
[----:B------:R-:W5:Y:S01]  /*4c50*/  LDC R26, c[0x0][0x144] ;  /* 0x00005100ff1a7b82 */ /* 0x000f620000000800 */
[-C--:B-1----:R-:W-:Y:S01]  /*4c60*/  SHF.R.U64 R22, R10, R16.reuse, R11 ;  /* 0x000000100a167219 */ /* 0x082fe2000000120b */
[----:B---3--:R-:W-:Y:S01]  /*4c70*/  IMAD.MOV R21, RZ, RZ, -R21 ;  /* 0x000000ffff157224 */ /* 0x008fe200078e0a15 */
[----:B------:R-:W-:-:S05]  /*4c80*/  SHF.R.U32.HI R11, RZ, R16, R11 ;  /* 0x00000010ff0b7219 */ /* 0x000fca000001160b */
[----:B------:R-:W1:Y:S01]  /*4c90*/  LDC R29, c[0x0][0x148] ;  /* 0x00005200ff1d7b82 */ /* 0x000e620000000800 */
[-CC-:B--2---:R-:W-:Y:S02]  /*4ca0*/  SHF.R.U64 R24, R22, R30.reuse, R11.reuse ;  /* 0x0000001e16187219 */ /* 0x184fe4000000120b */
[----:B------:R-:W-:-:S05]  /*4cb0*/  SHF.R.U32.HI R11, RZ, R30, R11 ;  /* 0x0000001eff0b7219 */ /* 0x000fca000001160b */
[----:B------:R-:W2:Y:S01]  /*4cc0*/  LDC R31, c[0x0][0x600] ;  /* 0x00018000ff1f7b82 */ /* 0x000ea20000000800 */
[-CC-:B----4-:R-:W-:Y:S02]  /*4cd0*/  SHF.R.U64 R23, R24, R32.reuse, R11.reuse ;  /* 0x0000002018177219 */ /* 0x190fe4000000120b */
[-C--:B------:R-:W-:Y:S02]  /*4ce0*/  SHF.R.U32.HI R11, RZ, R32.reuse, R11 ;  /* 0x00000020ff0b7219 */ /* 0x080fe4000001160b */
[----:B------:R-:W-:Y:S01]  /*4cf0*/  SHF.L.U32 R32, R13, R32, RZ ;  /* 0x000000200d207219 */ /* 0x000fe200000006ff */
[----:B------:R-:W-:Y:S02]  /*4d00*/  IMAD.MOV.U32 R10, RZ, RZ, R23 ;  /* 0x000000ffff0a7224 */ /* 0x000fe400078e0017 */
[----:B------:R-:W3:Y:S01]  /*4d10*/  LDC R33, c[0x0][0x648] ;  /* 0x00019200ff217b82 */ /* 0x000ee20000000800 */
[----:B-----5:R-:W-:-:S07]  /*4d20*/  IMAD R25, R26, R21, R25 ;  /* 0x000000151a197224 */ /* 0x020fce00078e0219 */
[----:B------:R-:W4:Y:S08]  /*4d30*/  LDC R36, c[0x0][0x638] ;  /* 0x00018e00ff247b82 */ /* 0x000f300000000800 */
[----:B------:R-:W0:Y:S01]  /*4d40*/  LDC R37, c[0x0][0x610] ;  /* 0x00018400ff257b82 */ /* 0x000e220000000800 */
[----:B-1----:R-:W-:Y:S05]  /*4d50*/  @!P0 BRA `(.L_x_89) ;  /* 0x0000000000288947 */ /* 0x002fea0003800000 */
[----:B------:R-:W1:Y:S02]  /*4d60*/  LDC R10, c[0x0][0x64c] ;  /* 0x00019300ff0a7b82 */ /* 0x000e640000000800 */
[----:B-1----:R-:W-:-:S05]  /*4d70*/  IADD3 R17, P0, R23, R10, RZ ;  /* 0x0000000a17117210 */ /* 0x002fca0007f1e0ff */
[----:B------:R-:W-:-:S04]  /*4d80*/  IMAD.X R21, RZ, RZ, R11, P0 ;  /* 0x000000ffff157224 */ /* 0x000fc800000e060b */
[----:B------:R-:W-:-:S04]  /*4d90*/  IMAD.WIDE.U32 R10, R21, R34, RZ ;  /* 0x00000022150a7225 */ /* 0x000fc800078e00ff */
[----:B0-----:R-:W-:-:S04]  /*4da0*/  IMAD.WIDE.U32 R12, P0, R17, R35, R10 ;  /* 0x00000023110c7225 */ /* 0x001fc8000780000a */
[----:B------:R-:W-:-:S04]  /*4db0*/  IMAD.WIDE.U32 R10, R17, R34, RZ ;  /* 0x00000022110a7225 */ /* 0x000fc800078e00ff */
[----:B------:R-:W-:Y:S01]  /*4dc0*/  IMAD.X R17, RZ, RZ, RZ, P0 ;  /* 0x000000ffff117224 */ /* 0x000fe200000e06ff */
[----:B------:R-:W-:Y:S01]  /*4dd0*/  IADD3 RZ, P0, R11, R12, RZ ;  /* 0x0000000c0bff7210 */ /* 0x000fe20007f1e0ff */
[----:B------:R-:W-:-:S04]  /*4de0*/  IMAD.MOV.U32 R16, RZ, RZ, R13 ;  /* 0x000000ffff107224 */ /* 0x000fc800078e000d */
[----:B------:R-:W-:-:S08]  /*4df0*/  IMAD.WIDE.U32.X R10, R21, R35, R16, P0 ;  /* 0x00000023150a7225 */ /* 0x000fd000000e0410 */
.L_x_89:
[----:B---3--:R-:W-:Y:S01]  /*4e00*/  SHF.R.U64 R11, R10, R33, R11 ;  /* 0x000000210a0b7219 */ /* 0x008fe2000000120b */
[----:B--2---:R-:W-:Y:S01]  /*4e10*/  VIADD R13, R31, 0xffffffff ;  /* 0xffffffff1f0d7836 */ /* 0x004fe20000000000 */
[----:B------:R-:W-:Y:S01]  /*4e20*/  LOP3.LUT R10, R24, R19, RZ, 0xc0, !PT ;  /* 0x00000013180a7212 */ /* 0x000fe200078ec0ff */
[----:B0-----:R-:W-:Y:S02]  /*4e30*/  IMAD.MOV R27, RZ, RZ, -R27 ;  /* 0x000000ffff1b7224 */ /* 0x001fe400078e0a1b */
[----:B------:R-:W-:Y:S02]  /*4e40*/  IMAD.MOV R12, RZ, RZ, -R11 ;  /* 0x000000ffff0c7224 */ /* 0x000fe400078e0a0b */
[----:B------:R-:W-:Y:S01]  /*4e50*/  IMAD R24, R32, R11, R10 ;  /* 0x0000000b20187224 */ /* 0x000fe200078e020a */
[----:B------:R-:W-:Y:S01]  /*4e60*/  LOP3.LUT R11, R22, R13, RZ, 0xc0, !PT ;  /* 0x0000000d160b7212 */ /* 0x000fe200078ec0ff */
[----:B------:R-:W-:Y:S02]  /*4e70*/  @P4 IMAD R25, R29, R27, R28 ;  /* 0x0000001b1d194224 */ /* 0x000fe400078e021c */
[----:B----4-:R-:W-:-:S02]  /*4e80*/  IMAD R10, R12, R36, R23 ;  /* 0x000000240c0a7224 */ /* 0x010fc400078e0217 */
[----:B------:R-:W-:Y:S02]  /*4e90*/  IMAD R24, R24, R37, R25 ;  /* 0x0000002518187224 */ /* 0x000fe400078e0219 */
[----:B------:R-:W-:Y:S02]  /*4ea0*/  IMAD R11, R10, R31, R11 ;  /* 0x0000001f0a0b7224 */ /* 0x000fe400078e020b */
[----:B------:R-:W-:-:S03]  /*4eb0*/  IMAD.MOV.U32 R12, RZ, RZ, 0x1 ;  /* 0x00000001ff0c7424 */ /* 0x000fc600078e00ff */
[----:B------:R-:W-:Y:S02]  /*4ec0*/  SEL R16, R11, R24, !P4 ;  /* 0x000000180b107207 */ /* 0x000fe40006000000 */
[----:B------:R-:W-:Y:S02]  /*4ed0*/  PRMT R10, R12, 0x7610, R10 ;  /* 0x000076100c0a7816 */ /* 0x000fe4000000000a */
[----:B------:R-:W-:-:S07]  /*4ee0*/  SEL R24, R24, R11, !P4 ;  /* 0x0000000b18187207 */ /* 0x000fce0006000000 */
.L_x_87:
[----:B------:R-:W-:Y:S01]  /*4ef0*/  LOP3.LUT P0, RZ, R10, 0xff, RZ, 0xc0, !PT ;  /* 0x000000ff0aff7812 */ /* 0x000fe2000780c0ff */
[----:B--234-:R-:W-:-:S12]  /*4f00*/  IMAD.MOV.U32 R23, RZ, RZ, R24 ;  /* 0x000000ffff177224 */ /* 0x01cfd800078e0018 */
[----:B------:R-:W-:Y:S05]  /*4f10*/  @P0 BRA `(.L_x_90) ;  /* 0xffffffc800640947 */ /* 0x000fea000383ffff */
[----:B------:R-:W-:Y:S05]  /*4f20*/  EXIT ;  /* 0x000000000000794d */ /* 0x000fea0003800000 */
.L_x_8:
        /* <DEDUP_REMOVED lines=26> */
.L_x_92:
[----:B------:R-:W0:Y:S01]  /*50d0*/  LDC.64 R30, c[0x0][0x640] ;  /* 0x00019000ff1e7b82 */ /* 0x000e220000000a00 */
[-CC-:B------:R-:W-:Y:S01]  /*50e0*/  SHF.R.U64 R19, R16, R20.reuse, R17.reuse ;  /* 0x0000001410137219 */ /* 0x180fe20000001211 */
[----:B------:R-:W-:Y:S01]  /*50f0*/  IMAD.MOV.U32 R27, RZ, RZ, 0x1 ;  /* 0x00000001ff1b7424 */ /* 0x000fe200078e00ff */
[----:B------:R-:W-:Y:S02]  /*5100*/  SHF.R.U32.HI R3, RZ, R20, R17 ;  /* 0x00000014ff037219 */ /* 0x000fe40000011611 */
[----:B------:R-:W-:-:S03]  /*5110*/  IADD3 R9, P0, RZ, -R19, RZ ;  /* 0x80000013ff097210 */ /* 0x000fc60007f1e0ff */
[----:B------:R-:W1:Y:S02]  /*5120*/  LDC R16, c[0x0][0x618] ;  /* 0x00018600ff107b82 */ /* 0x000e640000000800 */
[----:B------:R-:W-:Y:S02]  /*5130*/  IMAD.X R3, RZ, RZ, ~R3, P0 ;  /* 0x000000ffff037224 */ /* 0x000fe400000e0e03 */
[----:B------:R-:W-:-:S04]  /*5140*/  IMAD.WIDE.U32 R12, R9, R24, R6 ;  /* 0x00000018090c7225 */ /* 0x000fc800078e0006 */
[----:B------:R-:W2:Y:S01]  /*5150*/  LDC R26, c[0x0][0x608] ;  /* 0x00018200ff1a7b82 */ /* 0x000ea20000000800 */
[----:B------:R-:W-:-:S04]  /*5160*/  IMAD R14, R3, R24, RZ ;  /* 0x00000018030e7224 */ /* 0x000fc800078e02ff */
[----:B------:R-:W-:Y:S02]  /*5170*/  IMAD R3, R9, R25, R14 ;  /* 0x0000001909037224 */ /* 0x000fe400078e020e */
[----:B------:R-:W-:Y:S01]  /*5180*/  IMAD.MOV.U32 R9, RZ, RZ, -0x1 ;  /* 0xffffffffff097424 */ /* 0x000fe200078e00ff */
        /* <DEDUP_REMOVED lines=28> */
.L_x_93:
[----:B-1----:R-:W-:Y:S01]  /*5350*/  SHF.R.U64 R12, R12, R23, R13 ;  /* 0x000000170c0c7219 */ /* 0x002fe2000000120d */
[----:B0-----:R-:W-:Y:S01]  /*5360*/  VIADD R13, R21, 0xffffffff ;  /* 0xffffffff150d7836 */ /* 0x001fe20000000000 */
[----:B------:R-:W-:Y:S01]  /*5370*/  SHF.L.U32 R5, R27, R28, RZ ;  /* 0x0000001c1b057219 */ /* 0x000fe200000006ff */
[----:B------:R-:W-:Y:S01]  /*5380*/  @P4 IMAD R10, R11, R22, R4 ;  /* 0x000000160b0a4224 */ /* 0x000fe200078e0204 */
[----:B------:R-:W-:Y:S01]  /*5390*/  LOP3.LUT R3, R20, R29, RZ, 0xc0, !PT ;  /* 0x0000001d14037212 */ /* 0x000fe200078ec0ff */
[----:B------:R-:W-:Y:S01]  /*53a0*/  IMAD.MOV R9, RZ, RZ, -R12 ;  /* 0x000000ffff097224 */ /* 0x000fe200078e0a0c */
[----:B------:R-:W-:Y:S01]  /*53b0*/  LOP3.LUT R18, R18, R13, RZ, 0xc0, !PT ;  /* 0x0000000d12127212 */ /* 0x000fe200078ec0ff */
[----:B------:R-:W-:Y:S02]  /*53c0*/  IMAD.MOV.U32 R4, RZ, RZ, 0x1 ;  /* 0x00000001ff047424 */ /* 0x000fe400078e00ff */
[----:B------:R-:W-:Y:S02]  /*53d0*/  IMAD R5, R5, R12, R3 ;  /* 0x0000000c05057224 */ /* 0x000fe400078e0203 */
[----:B--2---:R-:W-:-:S02]  /*53e0*/  IMAD R3, R9, R25, R24 ;  /* 0x0000001909037224 */ /* 0x004fc400078e0218 */
[----:B---3--:R-:W-:Y:S02]  /*53f0*/  IMAD R10, R5, R32, R10 ;  /* 0x00000020050a7224 */ /* 0x008fe400078e020a */
[----:B------:R-:W-:Y:S01]  /*5400*/  IMAD R5, R3, R21, R18 ;  /* 0x0000001503057224 */ /* 0x000fe200078e0212 */
[----:B------:R-:W-:Y:S01]  /*5410*/  PRMT R3, R4, 0x7610, R3 ;  /* 0x0000761004037816 */ /* 0x000fe20000000003 */
[----:B------:R-:W-:-:S03]  /*5420*/  IMAD.MOV.U32 R17, RZ, RZ, R19 ;  /* 0x000000ffff117224 */ /* 0x000fc600078e0013 */
[----:B------:R-:W-:Y:S02]  /*5430*/  SEL R18, R5, R10, !P4 ;  /* 0x0000000a05127207 */ /* 0x000fe40006000000 */
[----:B------:R-:W-:-:S07]  /*5440*/  SEL R14, R10, R5, !P4 ;  /* 0x000000050a0e7207 */ /* 0x000fce0006000000 */
.L_x_91:
[----:B------:R-:W-:-:S08]  /*5450*/  NOP ;  /* 0x0000000000007918 */ /* 0x000fd00000000000 */
[----:B------:R-:W0:-:S00]  /*5460*/  USETMAXREG.DEALLOC.CTAPOOL 0x28 ;  /* 0x00000028000079c8 */ /* 0x000e0000080e0500 */
[----:B0-----:R-:W-:-:S13]  /*5470*/  ISETP.NE.AND P0, PT, R2, RZ, PT ;  /* 0x000000ff0200720c */ /* 0x001fda0003f05270 */
[----:B------:R-:W-:Y:S05]  /*5480*/  @P0 EXIT ;  /* 0x000000000000094d */ /* 0x000fea0003800000 */
[----:B------:R-:W-:Y:S01]  /*5490*/  LOP3.LUT P0, RZ, R3, 0xff, RZ, 0xc0, !PT ;  /* 0x000000ff03ff7812 */ /* 0x000fe2000780c0ff */
[----:B------:R-:W-:Y:S02]  /*54a0*/  IMAD.MOV.U32 R9, RZ, RZ, 0x1 ;  /* 0x00000001ff097424 */ /* 0x000fe400078e00ff */
[----:B------:R-:W-:-:S10]  /*54b0*/  IMAD.MOV.U32 R13, RZ, RZ, RZ ;  /* 0x000000ffff0d7224 */ /* 0x000fd400078e00ff */
[----:B------:R-:W-:Y:S05]  /*54c0*/  @!P0 BRA `(.L_x_94) ;  /* 0x0000000c00148947 */ /* 0x000fea0003800000 */
[----:B------:R-:W0:Y:S01]  /*54d0*/  LDC R2, c[0x0][0x28c] ;  /* 0x0000a300ff027b82 */ /* 0x000e220000000800 */
[----:B------:R-:W1:Y:S01]  /*54e0*/  S2R R11, SR_CgaCtaId ;  /* 0x00000000000b7919 */ /* 0x000e620000008800 */
[----:B------:R-:W-:Y:S01]  /*54f0*/  ULDC UR5, c[0x0][0x658] ;  /* 0x0001960000057ab9 */ /* 0x000fe20000000800 */
[----:B------:R-:W-:Y:S01]  /*5500*/  UMOV UR6, 0xffffffff ;  /* 0xffffffff00067882 */ /* 0x000fe20000000000 */
[----:B------:R-:W-:Y:S01]  /*5510*/  BSSY B0, `(.L_x_94) ;  /* 0x00000c0000007945 */ /* 0x000fe20003800000 */
[----:B------:R-:W-:Y:S01]  /*5520*/  USHF.L.U32 UR6, UR6, UR5, URZ ;  /* 0x0000000506067299 */ /* 0x000fe2000800063f */
[----:B------:R-:W-:Y:S01]  /*5530*/  IMAD.MOV.U32 R16, RZ, RZ, 0x1 ;  /* 0x00000001ff107424 */ /* 0x000fe200078e00ff */
[----:B------:R-:W-:Y:S01]  /*5540*/  LOP3.LUT R15, R0, 0x2, RZ, 0xfc, !PT ;  /* 0x00000002000f7812 */ /* 0x000fe200078efcff */
[----:B------:R-:W-:Y:S01]  /*5550*/  IMAD.MOV.U32 R9, RZ, RZ, 0x1 ;  /* 0x00000001ff097424 */ /* 0x000fe200078e00ff */
[----:B------:R-:W-:Y:S01]  /*5560*/  ULDC UR4, c[0x0][0x600] ;  /* 0x0001800000047ab9 */ /* 0x000fe20000000800 */
[----:B------:R-:W-:Y:S01]  /*5570*/  IMAD.MOV.U32 R13, RZ, RZ, RZ ;  /* 0x000000ffff0d7224 */ /* 0x000fe200078e00ff */
[----:B------:R-:W-:Y:S01]  /*5580*/  UMOV UR7, 0x1 ;  /* 0x0000000100077882 */ /* 0x000fe20000000000 */
[----:B------:R-:W-:-:S02]  /*5590*/  UIADD3 UR18, UR4, -0x1, URZ ;  /* 0xffffffff04127890 */ /* 0x000fc4000fffe03f */
[----:B------:R-:W-:Y:S02]  /*55a0*/  USHF.L.U32 UR20, UR7, UR5, URZ ;  /* 0x0000000507147299 */ /* 0x000fe4000800063f */
[----:B------:R-:W-:Y:S01]  /*55b0*/  ULOP3.LUT UR19, URZ, UR6, URZ, 0x33, !UPT ;  /* 0x000000063f137292 */ /* 0x000fe2000f8e333f */
[----:B------:R-:W-:Y:S01]  /*55c0*/  ULDC.64 UR22, c[0x0][0x198] ;  /* 0x0000660000167ab9 */ /* 0x000fe20000000a00 */
[----:B0-----:R-:W-:-:S05]  /*55d0*/  VIADD R2, R2, 0x1f ;  /* 0x0000001f02027836 */ /* 0x001fca0000000000 */
[----:B------:R-:W-:-:S04]  /*55e0*/  SHF.R.S32.HI R3, RZ, 0x1f, R2 ;  /* 0x0000001fff037819 */ /* 0x000fc80000011402 */
[----:B------:R-:W-:Y:S02]  /*55f0*/  LEA.HI R3, R3, R2, RZ, 0x5 ;  /* 0x0000000203037211 */ /* 0x000fe400078f28ff */
[----:B-1----:R-:W-:Y:S02]  /*5600*/  LOP3.LUT R11, R11, 0x1, RZ, 0xc0, !PT ;  /* 0x000000010b0b7812 */ /* 0x002fe400078ec0ff */
[----:B------:R-:W-:-:S05]  /*5610*/  SHF.R.S32.HI R10, RZ, 0x5, R3 ;  /* 0x00000005ff0a7819 */ /* 0x000fca0000011403 */
[----:B------:R-:W-:-:S07]  /*5620*/  VIADD R12, R10, 0x1 ;  /* 0x000000010a0c7836 */ /* 0x000fce0000000000 */
.L_x_105:
[----:B------:R-:W-:-:S03]  /*5630*/  UMOV UR4, 0xffffffff ;  /* 0xffffffff00047882 */ /* 0x000fc60000000000 */
[----:B------:R-:W-:Y:S05]  /*5640*/  BRA.DIV UR4, `(.L_x_95) ;  /* 0x0000002204d87947 */ /* 0x000fea000b800000 */
[----:B------:R-:W-:-:S13]  /*5650*/  ELECT P0, URZ, PT ;  /* 0x00000000003f782f */ /* 0x000fda0003800000 */
.L_x_153:
[----:B------:R-:W0:Y:S01]  /*5660*/  LDC R2, c[0x0][0x28c] ;  /* 0x0000a300ff027b82 */ /* 0x000e220000000800 */
[----:B------:R-:W-:Y:S01]  /*5670*/  BSSY B1, `(.L_x_96) ;  /* 0x0000039000017945 */ /* 0x000fe20003800000 */
[----:B0-----:R-:W-:-:S13]  /*5680*/  ISETP.LT.OR P0, PT, R2, 0x1, !P0 ;  /* 0x000000010200780c */ /* 0x001fda0004701670 */
[----:B------:R-:W-:Y:S05]  /*5690*/  @P0 BRA `(.L_x_97) ;  /* 0x0000000000d80947 */ /* 0x000fea0003800000 */
[----:B------:R-:W-:Y:S02]  /*56a0*/  IMAD R18, R18, 0x2, R11 ;  /* 0x0000000212127824 */ /* 0x000fe400078e020b */
[----:B------:R-:W-:Y:S02]  /*56b0*/  IMAD.SHL.U32 R19, R14, 0x80, RZ ;  /* 0x000000800e137824 */ /* 0x000fe400078e00ff */
[----:B------:R-:W-:Y:S02]  /*56c0*/  IMAD.MOV.U32 R22, RZ, RZ, RZ ;  /* 0x000000ffff167224 */ /* 0x000fe400078e00ff */
[----:B------:R-:W-:Y:S02]  /*56d0*/  IMAD.MOV.U32 R2, RZ, RZ, R12 ;  /* 0x000000ffff027224 */ /* 0x000fe400078e000c */
[----:B------:R-:W-:Y:S02]  /*56e0*/  IMAD.MOV.U32 R3, RZ, RZ, R9 ;  /* 0x000000ffff037224 */ /* 0x000fe400078e0009 */
[----:B------:R-:W-:-:S02]  /*56f0*/  IMAD.MOV.U32 R4, RZ, RZ, R13 ;  /* 0x000000ffff047224 */ /* 0x000fc400078e000d */
[----:B------:R-:W-:-:S07]  /*5700*/  IMAD R18, R18, 0x18, RZ ;  /* 0x0000001812127824 */ /* 0x000fce00078e02ff */
.L_x_100:
[----:B------:R-:W0:Y:S01]  /*5710*/  S2R R14, SR_CgaCtaId ;  /* 0x00000000000e7919 */ /* 0x000e220000008800 */
[----:B------:R-:W-:Y:S02]  /*5720*/  MOV R5, 0x400 ;  /* 0x0000040000057802 */ /* 0x000fe40000000f00 */
[----:B------:R-:W-:Y:S02]  /*5730*/  ISETP.NE.AND P1, PT, R8, RZ, PT ;  /* 0x000000ff0800720c */ /* 0x000fe40003f25270 */
[----:B0-----:R-:W-:Y:S02]  /*5740*/  LEA R21, R14, R5, 0x18 ;  /* 0x000000050e157211 */ /* 0x001fe400078ec0ff */
[----:B------:R-:W-:-:S09]  /*5750*/  SHF.L.U32 R5, R3, 0x1f, RZ ;  /* 0x0000001f03057819 */ /* 0x000fd200000006ff */
[----:B------:R-:W0:Y:S01]  /*5760*/  @!P1 LDC R14, c[0x0][0x500] ;  /* 0x00014000ff0e9b82 */ /* 0x000e220000000800 */
[----:B------:R-:W-:-:S04]  /*5770*/  IMAD R20, R4, 0x8, R21 ;  /* 0x0000000804147824 */ /* 0x000fc800078e0215 */
[----:B------:R-:W1:Y:S02]  /*5780*/  SYNCS.PHASECHK.TRANS64.TRYWAIT P0, [R20+URZ+0x148], R5 ;  /* 0x00014805140075a7 */ /* 0x000e64000800017f */
[----:B-1----:R-:W-:Y:S05]  /*5790*/  @!P0 BRA `(.L_x_98) ;  /* 0x0000002000a48947 */ /* 0x002fea0003800000 */
.L_x_154:
[----:B-1----:R-:W-:Y:S01]  /*57a0*/  PRMT R5, R15, 0x9910, RZ ;  /* 0x000099100f057816 */ /* 0x002fe200000000ff */
[----:B0-----:R0:W-:Y:S03]  /*57b0*/  @!P1 SYNCS.ARRIVE.TRANS64 RZ, [R20+URZ], R14 ;  /* 0x0000000e14ff99a7 */ /* 0x0011e6000800003f */
[----:B------:R-:W-:-:S13]  /*57c0*/  ISETP.NE.AND P0, PT, R5, 0x2, PT ;  /* 0x000000020500780c */ /* 0x000fda0003f05270 */
[----:B0-----:R-:W-:Y:S05]  /*57d0*/  @P0 BRA `(.L_x_99) ;  /* 0x0000000000040947 */ /* 0x001fea0003800000 */
[----:B------:R-:W-:Y:S01]  /*57e0*/  BPT.TRAP 0x1 ;  /* 0x000000040000795c */ /* 0x000fe20000300000 */
.L_x_99:
[----:B------:R-:W-:Y:S01]  /*57f0*/  IMAD R5, R4, 0x2, R11 ;  /* 0x0000000204057824 */ /* 0x000fe200078e020b */
[----:B------:R-:W-:Y:S01]  /*5800*/  R2UR UR9, R20 ;  /* 0x00000000140972ca */ /* 0x000fe200000e0000 */
[--C-:B------:R-:W-:Y:S01]  /*5810*/  IMAD R14, R4, 0x1000, R21.reuse ;  /* 0x00001000040e7824 */ /* 0x100fe200078e0215 */
[----:B------:R-:W-:Y:S01]  /*5820*/  UIADD3 UR4, UP0, UR22, 0xf0, URZ ;  /* 0x000000f016047890 */ /* 0x000fe2000ff1e03f */
[----:B------:R-:W-:Y:S01]  /*5830*/  IMAD R5, R5, 0x300, R21 ;  /* 0x0000030005057824 */ /* 0x000fe200078e0215 */
[----:B------:R-:W-:Y:S01]  /*5840*/  R2UR UR11, R19 ;  /* 0x00000000130b72ca */ /* 0x000fe200000e0000 */
[----:B------:R-:W-:Y:S01]  /*5850*/  VIADD R2, R2, 0xffffffff ;  /* 0xffffffff02027836 */ /* 0x000fe20000000000 */
[----:B------:R-:W-:Y:S01]  /*5860*/  R2UR UR5, R14 ;  /* 0x000000000e0572ca */ /* 0x000fe200000e0000 */
[----:B------:R-:W-:Y:S01]  /*5870*/  UIADD3 UR24, UP1, UR22, 0x1f0, URZ ;  /* 0x000001f016187890 */ /* 0x000fe2000ff3e03f */
[----:B------:R-:W-:Y:S01]  /*5880*/  R2UR UR8, R5 ;  /* 0x00000000050872ca */ /* 0x000fe200000e0000 */
[----:B------:R-:W-:Y:S01]  /*5890*/  VIADD R4, R4, 0x1 ;  /* 0x0000000104047836 */ /* 0x000fe20000000000 */
[----:B------:R-:W-:Y:S01]  /*58a0*/  R2UR UR10, R22 ;  /* 0x00000000160a72ca */ /* 0x000fe200000e0000 */
[----:B------:R-:W-:Y:S01]  /*58b0*/  UIADD3.X UR25, URZ, UR23, URZ, UP1, !UPT ;  /* 0x000000173f197290 */ /* 0x000fe20008ffe43f */
[----:B------:R-:W-:Y:S01]  /*58c0*/  R2UR UR12, R17 ;  /* 0x00000000110c72ca */ /* 0x000fe200000e0000 */
[----:B------:R-:W-:Y:S01]  /*58d0*/  UMOV UR6, 0x0 ;  /* 0x0000000000067882 */ /* 0x000fe20000000000 */
[----:B------:R-:W-:Y:S01]  /*58e0*/  R2UR UR21, R18 ;  /* 0x00000000121572ca */ /* 0x000fe200000e0000 */
[----:B------:R-:W-:Y:S01]  /*58f0*/  UMOV UR7, 0x10000000 ;  /* 0x1000000000077882 */ /* 0x000fe20000000000 */
[----:B------:R-:W-:Y:S01]  /*5900*/  ISETP.GT.AND P1, PT, R2, 0x1, PT ;  /* 0x000000010200780c */ /* 0x000fe20003f24270 */
[----:B------:R-:W-:Y:S01]  /*5910*/  UMOV UR26, 0x30000 ;  /* 0x00030000001a7882 */ /* 0x000fe20000000000 */
[----:B------:R-:W-:Y:S01]  /*5920*/  ISETP.NE.AND P0, PT, R4, 0x29, PT ;  /* 0x000000290400780c */ /* 0x000fe20003f05270 */
[----:B------:R-:W-:Y:S01]  /*5930*/  UIADD3 UR16, UR5, 0x380, URZ ;  /* 0x0000038005107890 */ /* 0x000fe2000fffe03f */
[----:B------:R-:W-:Y:S01]  /*5940*/  VIADD R22, R22, 0x20 ;  /* 0x0000002016167836 */ /* 0x000fe20000000000 */
[----:B------:R-:W-:Y:S01]  /*5950*/  UIADD3.X UR5, URZ, UR23, URZ, UP0, !UPT ;  /* 0x000000173f057290 */ /* 0x000fe200087fe43f */
[----:B------:R-:W-:Y:S01]  /*5960*/  SEL R14, RZ, 0x1, P0 ;  /* 0x00000001ff0e7807 */ /* 0x000fe20000000000 */
[----:B------:R-:W-:Y:S01]  /*5970*/  UIADD3 UR17, UR8, 0x29380, URZ ;  /* 0x0002938008117890 */ /* 0x000fe2000fffe03f */
[----:B------:R-:W-:-:S02]  /*5980*/  SEL R4, R4, RZ, P0 ;  /* 0x000000ff04047207 */ /* 0x000fc40000000000 */
[----:B------:R-:W-:Y:S01]  /*5990*/  UMOV UR8, UR16 ;  /* 0x0000001000087c82 */ /* 0x000fe20008000000 */
[----:B------:R-:W-:-:S03]  /*59a0*/  LOP3.LUT R3, R3, R14, RZ, 0x3c, !PT ;  /* 0x0000000e03037212 */ /* 0x000fc600078e3cff */
[----:B------:R0:W-:Y:S02]  /*59b0*/  UTMALDG.3D [UR8], [UR4], desc[UR6] ;  /* 0x00000608040075b4 */ /* 0x0001e40008011000 */
[----:B0-----:R-:W-:Y:S01]  /*59c0*/  UMOV UR8, UR17 ;  /* 0x0000001100087c82 */ /* 0x001fe20008000000 */
[----:B------:R-:W-:Y:S02]  /*59d0*/  UMOV UR11, UR21 ;  /* 0x00000015000b7c82 */ /* 0x000fe40008000000 */
[----:B------:R0:W-:Y:S02]  /*59e0*/  UTMALDG.3D.MULTICAST [UR8], [UR24], UR26, desc[UR6] ;  /* 0x00000608180073b4 */ /* 0x0001e4000801181a */
[----:B0-----:R-:W-:Y:S05]  /*59f0*/  @P1 BRA `(.L_x_100) ;  /* 0xfffffffc00441947 */ /* 0x001fea000383ffff */
.L_x_97:
[----:B------:R-:W-:Y:S05]  /*5a00*/  BSYNC B1 ;  /* 0x0000000000017941 */ /* 0x000fea0003800000 */
.L_x_96:
[----:B------:R-:W-:Y:S01]  /*5a10*/  LOP3.LUT P1, RZ, R16, 0xff, RZ, 0xc0, !PT ;  /* 0x000000ff10ff7812 */ /* 0x000fe2000782c0ff */
[C---:B------:R-:W-:Y:S01]  /*5a20*/  IMAD.IADD R13, R10.reuse, 0x1, R13 ;  /* 0x000000010a0d7824 */ /* 0x040fe200078e020d */
[----:B------:R-:W-:Y:S01]  /*5a30*/  ULDC.64 UR4, c[0x0][0x650] ;  /* 0x0001940000047ab9 */ /* 0x000fe20000000a00 */
[C---:B------:R-:W-:Y:S01]  /*5a40*/  ISETP.GE.U32.AND P2, PT, R10.reuse, 0x29, PT ;  /* 0x000000290a00780c */ /* 0x040fe20003f46070 */
[----:B------:R-:W-:Y:S01]  /*5a50*/  BSSY B1, `(.L_x_101) ;  /* 0x0000069000017945 */ /* 0x000fe20003800000 */
[----:B------:R-:W-:Y:S01]  /*5a60*/  IMAD.MOV.U32 R14, RZ, RZ, -0x1 ;  /* 0xffffffffff0e7424 */ /* 0x000fe200078e00ff */
[----:B------:R-:W-:Y:S01]  /*5a70*/  ISETP.GT.U32.AND P0, PT, R13, 0x28, PT ;  /* 0x000000280d00780c */ /* 0x000fe20003f04070 */
[----:B------:R-:W-:Y:S01]  /*5a80*/  IMAD.MOV.U32 R18, RZ, RZ, -0x1 ;  /* 0xffffffffff127424 */ /* 0x000fe200078e00ff */
[----:B------:R-:W-:Y:S01]  /*5a90*/  PRMT R16, RZ, 0x7610, R16 ;  /* 0x00007610ff107816 */ /* 0x000fe20000000010 */
[----:B------:R-:W-:Y:S01]  /*5aa0*/  IMAD.MOV.U32 R17, RZ, RZ, -0x1 ;  /* 0xffffffffff117424 */ /* 0x000fe200078e00ff */
[----:B------:R-:W-:-:S03]  /*5ab0*/  ISETP.LT.U32.AND P0, PT, R10, 0x29, P0 ;  /* 0x000000290a00780c */ /* 0x000fc60000701070 */
[----:B------:R-:W0:Y:S01]  /*5ac0*/  @P1 S2R R3, SR_CgaCtaId ;  /* 0x0000000000031919 */ /* 0x000e220000008800 */
[----:B------:R-:W-:-:S04]  /*5ad0*/  @P1 MOV R2, 0x400 ;  /* 0x0000040000021802 */ /* 0x000fc80000000f00 */
[----:B0-----:R-:W-:Y:S01]  /*5ae0*/  @P1 LEA R4, R3, R2, 0x18 ;  /* 0x0000000203041211 */ /* 0x001fe200078ec0ff */
[----:B------:R-:W-:Y:S01]  /*5af0*/  IMAD.WIDE.U32 R2, R13, -0x3831f383, RZ ;  /* 0xc7ce0c7d0d027825 */ /* 0x000fe200078e00ff */
[----:B------:R-:W-:Y:S02]  /*5b00*/  SEL R2, RZ, 0x1, !P0 ;  /* 0x00000001ff027807 */ /* 0x000fe40004000000 */
[----:B------:R0:W-:Y:S01]  /*5b10*/  @P1 SYNCS.ARRIVE.TRANS64.A1T0 RZ, [R4+URZ+0x2a8], RZ ;  /* 0x0002a8ff04ff19a7 */ /* 0x0001e2000810003f */
[----:B------:R-:W-:Y:S02]  /*5b20*/  IADD3 R6, P1, R6, UR14, RZ ;  /* 0x0000000e06067c10 */ /* 0x000fe4000ff3e0ff */
[----:B------:R-:W-:Y:S02]  /*5b30*/  LOP3.LUT R9, R9, R2, RZ, 0x3c, !PT ;  /* 0x0000000209097212 */ /* 0x000fe400078e3cff */
[----:B------:R-:W-:Y:S02]  /*5b40*/  IADD3.X R7, R7, UR13, RZ, P1, !PT ;  /* 0x0000000d07077c10 */ /* 0x000fe40008ffe4ff */
[----:B------:R-:W-:-:S02]  /*5b50*/  ISETP.GE.U32.AND P0, PT, R6, UR4, PT ;  /* 0x0000000406007c0c */ /* 0x000fc4000bf06070 */
[----:B0-----:R-:W-:Y:S02]  /*5b60*/  SHF.R.U32.HI R4, RZ, 0x5, R3 ;  /* 0x00000005ff047819 */ /* 0x001fe40000011603 */
[----:B------:R-:W-:Y:S02]  /*5b70*/  ISETP.GE.U32.AND.EX P0, PT, R7, UR5, PT, P0 ;  /* 0x0000000507007c0c */ /* 0x000fe4000bf06100 */
[----:B------:R-:W-:Y:S01]  /*5b80*/  @P2 LOP3.LUT R9, R9, 0x1, R4, 0x78, !PT ;  /* 0x0000000109092812 */ /* 0x000fe200078e7804 */
[----:B------:R-:W-:Y:S01]  /*5b90*/  IMAD R13, R4, -0x29, R13 ;  /* 0xffffffd7040d7824 */ /* 0x000fe200078e020d */
[----:B------:R-:W-:-:S09]  /*5ba0*/  PRMT R2, RZ, 0x7610, R2 ;  /* 0x00007610ff027816 */ /* 0x000fd20000000002 */
[----:B------:R-:W-:Y:S05]  /*5bb0*/  @P0 BRA `(.L_x_102) ;  /* 0x0000000400480947 */ /* 0x000fea0003800000 */
[----:B------:R-:W0:Y:S01]  /*5bc0*/  S2R R18, SR_CTAID.X ;  /* 0x0000000000127919 */ /* 0x000e220000002500 */
[----:B------:R-:W-:Y:S01]  /*5bd0*/  ULDC.64 UR4, c[0x0][0x628] ;  /* 0x00018a0000047ab9 */ /* 0x000fe20000000a00 */
[----:B------:R-:W1:Y:S01]  /*5be0*/  LDC R19, c[0x0][0x144] ;  /* 0x00005100ff137b82 */ /* 0x000e620000000800 */
[----:B------:R-:W-:Y:S01]  /*5bf0*/  ISETP.NE.U32.AND P0, PT, RZ, UR4, PT ;  /* 0x00000004ff007c0c */ /* 0x000fe2000bf05070 */
[----:B------:R-:W2:Y:S01]  /*5c00*/  S2R R14, SR_CTAID.Y ;  /* 0x00000000000e7919 */ /* 0x000ea20000002600 */
[----:B------:R-:W-:Y:S01]  /*5c10*/  ULDC UR7, c[0x0][0x630] ;  /* 0x00018c0000077ab9 */ /* 0x000fe20000000800 */
[----:B------:R-:W-:Y:S01]  /*5c20*/  ULDC UR8, c[0x0][0x150] ;  /* 0x0000540000087ab9 */ /* 0x000fe20000000800 */
[----:B------:R-:W-:Y:S01]  /*5c30*/  ISETP.NE.AND.EX P0, PT, RZ, UR5, PT, P0 ;  /* 0x00000005ff007c0c */ /* 0x000fe2000bf05300 */
[----:B------:R-:W-:Y:S02]  /*5c40*/  IMAD.MOV.U32 R2, RZ, RZ, R6 ;  /* 0x000000ffff027224 */ /* 0x000fe400078e0006 */
[----:B------:R-:W-:Y:S01]  /*5c50*/  IMAD.MOV.U32 R3, RZ, RZ, R7 ;  /* 0x000000ffff037224 */ /* 0x000fe200078e0007 */
[----:B0-----:R-:W-:-:S09]  /*5c60*/  I2FP.F32.U32 R20, R18 ;  /* 0x0000001200147245 */ /* 0x001fd20000201000 */
[----:B------:R-:W-:Y:S05]  /*5c70*/  @!P0 BRA `(.L_x_103) ;  /* 0x0000000000288947 */ /* 0x000fea0003800000 */
[----:B------:R-:W-:Y:S02]  /*5c80*/  ULDC UR6, c[0x0][0x634] ;  /* 0x00018d0000067ab9 */ /* 0x000fe40000000800 */
[----:B------:R-:W-:-:S05]  /*5c90*/  IADD3 R3, P0, R6, UR6, RZ ;  /* 0x0000000606037c10 */ /* 0x000fca000ff1e0ff */
[----:B------:R-:W-:-:S04]  /*5ca0*/  IMAD.X R17, RZ, RZ, R7, P0 ;  /* 0x000000ffff117224 */ /* 0x000fc800000e0607 */
[----:B------:R-:W-:-:S04]  /*5cb0*/  IMAD.WIDE.U32 R4, R17, UR4, RZ ;  /* 0x0000000411047c25 */ /* 0x000fc8000f8e00ff */
[----:B------:R-:W-:-:S04]  /*5cc0*/  IMAD.WIDE.U32 R4, P0, R3, UR5, R4 ;  /* 0x0000000503047c25 */ /* 0x000fc8000f800004 */
[----:B------:R-:W-:-:S04]  /*5cd0*/  IMAD.WIDE.U32 R2, R3, UR4, RZ ;  /* 0x0000000403027c25 */ /* 0x000fc8000f8e00ff */
[----:B------:R-:W-:Y:S01]  /*5ce0*/  IMAD.MOV.U32 R2, RZ, RZ, R5 ;  /* 0x000000ffff027224 */ /* 0x000fe200078e0005 */
[----:B------:R-:W-:Y:S01]  /*5cf0*/  IADD3 RZ, P1, R3, R4, RZ ;  /* 0x0000000403ff7210 */ /* 0x000fe20007f3e0ff */
[----:B------:R-:W-:-:S04]  /*5d00*/  IMAD.X R3, RZ, RZ, RZ, P0 ;  /* 0x000000ffff037224 */ /* 0x000fc800000e06ff */
[----:B------:R-:W-:-:S08]  /*5d10*/  IMAD.WIDE.U32.X R2, R17, UR5, R2, P1 ;  /* 0x0000000511027c25 */ /* 0x000fd000088e0402 */
.L_x_103:
[----:B------:R-:W-:Y:S01]  /*5d20*/  FMUL R20, R20, UR8 ;  /* 0x0000000814147c20 */ /* 0x000fe20008400000 */
[--C-:B------:R-:W-:Y:S01]  /*5d30*/  SHF.R.U64 R17, R2, UR7, R3.reuse ;  /* 0x0000000702117c19 */ /* 0x100fe20008001203 */
[----:B------:R-:W-:Y:S01]  /*5d40*/  ULDC.64 UR4, c[0x0][0x620] ;  /* 0x0001880000047ab9 */ /* 0x000fe20000000a00 */
[----:B------:R-:W-:Y:S01]  /*5d50*/  SHF.R.U32.HI R2, RZ, UR7, R3 ;  /* 0x00000007ff027c19 */ /* 0x000fe20008011603 */
[----:B------:R-:W-:Y:S01]  /*5d60*/  ULDC.64 UR6, c[0x0][0x640] ;  /* 0x0001900000067ab9 */ /* 0x000fe20000000a00 */
[----:B------:R-:W-:Y:S01]  /*5d70*/  IADD3 R3, P0, RZ, -R17, RZ ;  /* 0x80000011ff037210 */ /* 0x000fe20007f1e0ff */
[----:B------:R-:W0:Y:S01]  /*5d80*/  F2I.U32.TRUNC.NTZ R20, R20 ;  /* 0x0000001400147305 */ /* 0x000e22000020f000 */
[----:B------:R-:W3:Y:S03]  /*5d90*/  LDC R21, c[0x0][0x148] ;  /* 0x00005200ff157b82 */ /* 0x000ee60000000800 */
[----:B------:R-:W-:Y:S01]  /*5da0*/  IMAD.X R2, RZ, RZ, ~R2, P0 ;  /* 0x000000ffff027224 */ /* 0x000fe200000e0e02 */
[----:B------:R-:W-:-:S03]  /*5db0*/  ISETP.NE.U32.AND P0, PT, RZ, UR6, PT ;  /* 0x00000006ff007c0c */ /* 0x000fc6000bf05070 */
[----:B------:R-:W-:Y:S01]  /*5dc0*/  IMAD R2, R2, UR4, RZ ;  /* 0x0000000402027c24 */ /* 0x000fe2000f8e02ff */
[----:B------:R-:W-:-:S03]  /*5dd0*/  ISETP.NE.AND.EX P0, PT, RZ, UR7, PT, P0 ;  /* 0x00000007ff007c0c */ /* 0x000fc6000bf05300 */
[C---:B------:R-:W-:Y:S01]  /*5de0*/  IMAD R5, R3.reuse, UR5, R2 ;  /* 0x0000000503057c24 */ /* 0x040fe2000f8e0202 */
[----:B------:R-:W-:Y:S01]  /*5df0*/  ULDC UR5, c[0x0][0x154] ;  /* 0x0000550000057ab9 */ /* 0x000fe20000000800 */
[----:B------:R-:W-:Y:S01]  /*5e00*/  IMAD.WIDE.U32 R2, R3, UR4, R6 ;  /* 0x0000000403027c25 */ /* 0x000fe2000f8e0006 */
[----:B------:R-:W-:-:S03]  /*5e10*/  ULDC UR4, c[0x0][0x618] ;  /* 0x0001860000047ab9 */ /* 0x000fc60000000800 */
[----:B0-----:R-:W-:Y:S02]  /*5e20*/  IMAD.MOV R4, RZ, RZ, -R20 ;  /* 0x000000ffff047224 */ /* 0x001fe400078e0a14 */
[----:B------:R-:W-:Y:S02]  /*5e30*/  IMAD.IADD R3, R3, 0x1, R5 ;  /* 0x0000000103037824 */ /* 0x000fe400078e0205 */
[----:B-1----:R-:W-:Y:S01]  /*5e40*/  IMAD R18, R19, R4, R18 ;  /* 0x0000000413127224 */ /* 0x002fe200078e0212 */
[----:B--2---:R-:W-:Y:S02]  /*5e50*/  I2FP.F32.U32 R4, R14 ;  /* 0x0000000e00047245 */ /* 0x004fe40000201000 */
[--C-:B------:R-:W-:Y:S02]  /*5e60*/  SHF.R.U64 R19, R2, UR4, R3.reuse ;  /* 0x0000000402137c19 */ /* 0x100fe40008001203 */
[----:B------:R-:W-:Y:S01]  /*5e70*/  SHF.R.U32.HI R2, RZ, UR4, R3 ;  /* 0x00000004ff027c19 */ /* 0x000fe20008011603 */
[----:B------:R-:W-:Y:S01]  /*5e80*/  FMUL R4, R4, UR5 ;  /* 0x0000000504047c20 */ /* 0x000fe20008400000 */
[----:B------:R-:W-:-:S02]  /*5e90*/  ULDC UR4, c[0x0][0x608] ;  /* 0x0001820000047ab9 */ /* 0x000fc40000000800 */
[--C-:B------:R-:W-:Y:S01]  /*5ea0*/  SHF.R.U64 R22, R19, UR4, R2.reuse ;  /* 0x0000000413167c19 */ /* 0x100fe20008001202 */
[----:B------:R0:W1:Y:S01]  /*5eb0*/  F2I.U32.TRUNC.NTZ R24, R4 ;  /* 0x0000000400187305 */ /* 0x000062000020f000 */
[----:B------:R-:W-:Y:S01]  /*5ec0*/  SHF.R.U32.HI R3, RZ, UR4, R2 ;  /* 0x00000004ff037c19 */ /* 0x000fe20008011602 */
[----:B------:R-:W-:-:S03]  /*5ed0*/  ULDC UR4, c[0x0][0x658] ;  /* 0x0001960000047ab9 */ /* 0x000fc60000000800 */
[--C-:B------:R-:W-:Y:S02]  /*5ee0*/  SHF.R.U64 R20, R22, UR4, R3.reuse ;  /* 0x0000000416147c19 */ /* 0x100fe40008001203 */
[----:B------:R-:W-:-:S03]  /*5ef0*/  SHF.R.U32.HI R23, RZ, UR4, R3 ;  /* 0x00000004ff177c19 */ /* 0x000fc60008011603 */
[----:B------:R-:W-:Y:S02]  /*5f00*/  IMAD.MOV.U32 R2, RZ, RZ, R20 ;  /* 0x000000ffff027224 */ /* 0x000fe400078e0014 */
[----:B------:R-:W-:Y:S01]  /*5f10*/  IMAD.MOV.U32 R3, RZ, RZ, R23 ;  /* 0x000000ffff037224 */ /* 0x000fe200078e0017 */
[----:B0-----:R-:W-:Y:S06]  /*5f20*/  @!P0 BRA `(.L_x_104) ;  /* 0x0000000000288947 */ /* 0x001fec0003800000 */
        /* <DEDUP_REMOVED lines=10> */
.L_x_104:
[----:B------:R-:W-:Y:S01]  /*5fd0*/  ULDC UR4, c[0x0][0x648] ;  /* 0x0001920000047ab9 */ /* 0x000fe20000000800 */
[----:B------:R-:W-:Y:S01]  /*5fe0*/  LOP3.LUT R22, R22, UR19, RZ, 0xc0, !PT ;  /* 0x0000001316167c12 */ /* 0x000fe2000f8ec0ff */
[----:B-1----:R-:W-:Y:S01]  /*5ff0*/  IMAD.MOV R24, RZ, RZ, -R24 ;  /* 0x000000ffff187224 */ /* 0x002fe200078e0a18 */
[----:B------:R-:W-:Y:S01]  /*6000*/  SHF.R.U64 R3, R2, UR4, R3 ;  /* 0x0000000402037c19 */ /* 0x000fe20008001203 */
[----:B------:R-:W-:Y:S01]  /*6010*/  ULDC UR4, c[0x0][0x638] ;  /* 0x00018e0000047ab9 */ /* 0x000fe20000000800 */
[----:B------:R-:W-:Y:S01]  /*6020*/  LOP3.LUT R19, R19, UR18, RZ, 0xc0, !PT ;  /* 0x0000001213137c12 */ /* 0x000fe2000f8ec0ff */
[----:B---3--:R-:W-:Y:S01]  /*6030*/  @P4 IMAD R18, R21, R24, R14 ;  /* 0x0000001815124224 */ /* 0x008fe200078e020e */
[----:B------:R-:W-:Y:S01]  /*6040*/  ULDC UR5, c[0x0][0x610] ;  /* 0x0001840000057ab9 */ /* 0x000fe20000000800 */
[----:B------:R-:W-:Y:S02]  /*6050*/  IMAD.MOV R5, RZ, RZ, -R3 ;  /* 0x000000ffff057224 */ /* 0x000fe400078e0a03 */
[----:B------:R-:W-:-:S02]  /*6060*/  IMAD R3, R3, UR20, R22 ;  /* 0x0000001403037c24 */ /* 0x000fc4000f8e0216 */
[----:B------:R-:W-:Y:S01]  /*6070*/  IMAD R20, R5, UR4, R20 ;  /* 0x0000000405147c24 */ /* 0x000fe2000f8e0214 */
[----:B------:R-:W-:Y:S01]  /*6080*/  ULDC UR4, c[0x0][0x600] ;  /* 0x0001800000047ab9 */ /* 0x000fe20000000800 */
[----:B------:R-:W-:Y:S02]  /*6090*/  IMAD R14, R3, UR5, R18 ;  /* 0x00000005030e7c24 */ /* 0x000fe4000f8e0212 */
[----:B------:R-:W-:Y:S02]  /*60a0*/  IMAD R3, R20, UR4, R19 ;  /* 0x0000000414037c24 */ /* 0x000fe4000f8e0213 */
[----:B------:R-:W-:-:S03]  /*60b0*/  IMAD.MOV.U32 R2, RZ, RZ, 0x1 ;  /* 0x00000001ff027424 */ /* 0x000fc600078e00ff */
[----:B------:R-:W-:Y:S02]  /*60c0*/  SEL R18, R3, R14, !P4 ;  /* 0x0000000e03127207 */ /* 0x000fe40006000000 */
[----:B------:R-:W-:-:S07]  /*60d0*/  SEL R14, R14, R3, !P4 ;  /* 0x000000030e0e7207 */ /* 0x000fce0006000000 */
.L_x_102:
[----:B------:R-:W-:Y:S05]  /*60e0*/  BSYNC B1 ;  /* 0x0000000000017941 */ /* 0x000fea0003800000 */
.L_x_101:
[----:B------:R-:W-:-:S13]  /*60f0*/  LOP3.LUT P0, RZ, R2, 0xff, RZ, 0xc0, !PT ;  /* 0x000000ff02ff7812 */ /* 0x000fda000780c0ff */
[----:B------:R-:W-:Y:S05]  /*6100*/  @P0 BRA `(.L_x_105) ;  /* 0xfffffff400480947 */ /* 0x000fea000383ffff */
[----:B------:R-:W-:Y:S05]  /*6110*/  BSYNC B0 ;  /* 0x0000000000007941 */ /* 0x000fea0003800000 */
.L_x_94:
[----:B------:R-:W-:-:S03]  /*6120*/  UMOV UR4, 0xffffffff ;  /* 0xffffffff00047882 */ /* 0x000fc60000000000 */
[----:B------:R-:W-:Y:S05]  /*6130*/  BRA.DIV UR4, `(.L_x_106) ;  /* 0x0000001a04507947 */ /* 0x000fea000b800000 */
[----:B------:R-:W-:-:S13]  /*6140*/  ELECT P0, URZ, PT ;  /* 0x00000000003f782f */ /* 0x000fda0003800000 */
.L_x_157:
[----:B------:R-:W-:Y:S04]  /*6150*/  BSSY B0, `(.L_x_107) ;  /* 0x0000178000007945 */ /* 0x000fe80003800000 */
[----:B------:R-:W-:Y:S05]  /*6160*/  @!P0 BRA `(.L_x_108) ;  /* 0x0000001400d88947 */ /* 0x000fea0003800000 */
[----:B------:R-:W-:-:S04]  /*6170*/  LOP3.LUT R0, R0, 0x2, RZ, 0xfc, !PT ;  /* 0x0000000200007812 */ /* 0x000fc800078efcff */
[----:B------:R-:W-:-:S13]  /*6180*/  ISETP.NE.AND P0, PT, R0, 0x3, PT ;  /* 0x000000030000780c */ /* 0x000fda0003f05270 */
[----:B------:R-:W-:Y:S05]  /*6190*/  @!P0 BRA `(.L_x_109) ;  /* 0x0000000000048947 */ /* 0x000fea0003800000 */
[----:B------:R-:W-:Y:S01]  /*61a0*/  BPT.TRAP 0x1 ;  /* 0x000000040000795c */ /* 0x000fe20000300000 */
.L_x_109:
[----:B------:R-:W0:Y:S01]  /*61b0*/  S2R R3, SR_CgaCtaId ;  /* 0x0000000000037919 */ /* 0x000e220000008800 */
[----:B------:R-:W-:-:S04]  /*61c0*/  MOV R0, 0x400 ;  /* 0x0000040000007802 */ /* 0x000fc80000000f00 */
[----:B0-----:R-:W-:Y:S02]  /*61d0*/  LEA R0, R3, R0, 0x18 ;  /* 0x0000000003007211 */ /* 0x001fe400078ec0ff */
[----:B------:R-:W-:-:S03]  /*61e0*/  SHF.L.U32 R3, R9, 0x1f, RZ ;  /* 0x0000001f09037819 */ /* 0x000fc600000006ff */
[----:B------:R-:W-:-:S04]  /*61f0*/  VIADD R0, R0, 0x148 ;  /* 0x0000014800007836 */ /* 0x000fc80000000000 */
[C---:B------:R-:W-:Y:S02]  /*6200*/  IMAD R6, R13.reuse, 0x8, R0 ;  /* 0x000000080d067824 */ /* 0x040fe400078e0200 */
[----:B------:R-:W-:Y:S02]  /*6210*/  VIADD R13, R13, 0x1 ;  /* 0x000000010d0d7836 */ /* 0x000fe40000000000 */
[----:B------:R-:W0:Y:S03]  /*6220*/  SYNCS.PHASECHK.TRANS64.TRYWAIT P0, [R6+URZ], R3 ;  /* 0x00000003060075a7 */ /* 0x000e26000800017f */
[----:B------:R-:W-:-:S04]  /*6230*/  ISETP.NE.AND P1, PT, R13, 0x29, PT ;  /* 0x000000290d00780c */ /* 0x000fc80003f25270 */
[----:B------:R-:W-:Y:S02]  /*6240*/  SEL R2, RZ, 0x1, P1 ;  /* 0x00000001ff027807 */ /* 0x000fe40000800000 */
[----:B------:R-:W-:Y:S02]  /*6250*/  SEL R13, R13, RZ, P1 ;  /* 0x000000ff0d0d7207 */ /* 0x000fe40000800000 */
[----:B------:R-:W-:-:S03]  /*6260*/  LOP3.LUT R8, R9, R2, RZ, 0x3c, !PT ;  /* 0x0000000209087212 */ /* 0x000fc600078e3cff */
[----:B------:R-:W-:Y:S01]  /*6270*/  IMAD R7, R13, 0x8, R0 ;  /* 0x000000080d077824 */ /* 0x000fe200078e0200 */
[----:B------:R-:W-:Y:S01]  /*6280*/  SHF.L.U32 R4, R8, 0x1f, RZ ;  /* 0x0000001f08047819 */ /* 0x000fe200000006ff */
[----:B0-----:R-:W-:Y:S06]  /*6290*/  @!P0 BRA `(.L_x_110) ;  /* 0x0000001800188947 */ /* 0x001fec0003800000 */
.L_x_158:
[----:B------:R-:W1:Y:S01]  /*62a0*/  SYNCS.PHASECHK.TRANS64.TRYWAIT P0, [R7+URZ], R4 ;  /* 0x00000004070075a7 */ /* 0x000e62000800017f */
[----:B------:R-:W-:-:S05]  /*62b0*/  VIADD R2, R13, 0x1 ;  /* 0x000000010d027836 */ /* 0x000fca0000000000 */
[----:B------:R-:W-:-:S04]  /*62c0*/  ISETP.NE.AND P1, PT, R2, 0x29, PT ;  /* 0x000000290200780c */ /* 0x000fc80003f25270 */
[----:B0-----:R-:W-:Y:S02]  /*62d0*/  SEL R3, RZ, 0x1, P1 ;  /* 0x00000001ff037807 */ /* 0x001fe40000800000 */
[----:B------:R-:W-:Y:S02]  /*62e0*/  SEL R9, R2, RZ, P1 ;  /* 0x000000ff02097207 */ /* 0x000fe40000800000 */
[----:B------:R-:W-:-:S03]  /*62f0*/  LOP3.LUT R8, R8, R3, RZ, 0x3c, !PT ;  /* 0x0000000308087212 */ /* 0x000fc600078e3cff */
[----:B------:R-:W-:Y:S01]  /*6300*/  IMAD R6, R9, 0x8, R0 ;  /* 0x0000000809067824 */ /* 0x000fe200078e0200 */
[----:B------:R-:W-:Y:S01]  /*6310*/  SHF.L.U32 R5, R8, 0x1f, RZ ;  /* 0x0000001f08057819 */ /* 0x000fe200000006ff */
[----:B-1----:R-:W-:Y:S06]  /*6320*/  @!P0 BRA `(.L_x_111) ;  /* 0x0000001800088947 */ /* 0x002fec0003800000 */
.L_x_159:
[----:B------:R-:W1:Y:S01]  /*6330*/  SYNCS.PHASECHK.TRANS64.TRYWAIT P0, [R6+URZ], R5 ;  /* 0x00000005060075a7 */ /* 0x000e62000800017f */
[----:B------:R-:W-:-:S05]  /*6340*/  VIADD R2, R9, 0x1 ;  /* 0x0000000109027836 */ /* 0x000fca0000000000 */
[----:B------:R-:W-:-:S04]  /*6350*/  ISETP.NE.AND P1, PT, R2, 0x29, PT ;  /* 0x000000290200780c */ /* 0x000fc80003f25270 */
[----:B------:R-:W-:Y:S02]  /*6360*/  SEL R3, RZ, 0x1, P1 ;  /* 0x00000001ff037807 */ /* 0x000fe40000800000 */
[----:B0-----:R-:W-:Y:S02]  /*6370*/  SEL R7, R2, RZ, P1 ;  /* 0x000000ff02077207 */ /* 0x001fe40000800000 */
[----:B------:R-:W-:-:S03]  /*6380*/  LOP3.LUT R8, R8, R3, RZ, 0x3c, !PT ;  /* 0x0000000308087212 */ /* 0x000fc600078e3cff */
[----:B------:R-:W-:Y:S01]  /*6390*/  IMAD R9, R7, 0x8, R0 ;  /* 0x0000000807097824 */ /* 0x000fe200078e0200 */
[----:B------:R-:W-:Y:S01]  /*63a0*/  SHF.L.U32 R4, R8, 0x1f, RZ ;  /* 0x0000001f08047819 */ /* 0x000fe200000006ff */
[----:B-1----:R-:W-:Y:S06]  /*63b0*/  @!P0 BRA `(.L_x_112) ;  /* 0x0000001400f88947 */ /* 0x002fec0003800000 */
.L_x_160:
[----:B------:R-:W1:Y:S01]  /*63c0*/  SYNCS.PHASECHK.TRANS64.TRYWAIT P0, [R9+URZ], R4 ;  /* 0x00000004090075a7 */ /* 0x000e62000800017f */
[----:B------:R-:W-:-:S05]  /*63d0*/  VIADD R2, R7, 0x1 ;  /* 0x0000000107027836 */ /* 0x000fca0000000000 */
[----:B------:R-:W-:-:S04]  /*63e0*/  ISETP.NE.AND P1, PT, R2, 0x29, PT ;  /* 0x000000290200780c */ /* 0x000fc80003f25270 */
[----:B------:R-:W-:Y:S02]  /*63f0*/  SEL R3, RZ, 0x1, P1 ;  /* 0x00000001ff037807 */ /* 0x000fe40000800000 */
[----:B------:R-:W-:Y:S02]  /*6400*/  SEL R7, R2, RZ, P1 ;  /* 0x000000ff02077207 */ /* 0x000fe40000800000 */
[----:B------:R-:W-:-:S03]  /*6410*/  LOP3.LUT R8, R8, R3, RZ, 0x3c, !PT ;  /* 0x0000000308087212 */ /* 0x000fc600078e3cff */
[----:B0-----:R-:W-:Y:S01]  /*6420*/  IMAD R6, R7, 0x8, R0 ;  /* 0x0000000807067824 */ /* 0x001fe200078e0200 */
[----:B------:R-:W-:Y:S01]  /*6430*/  SHF.L.U32 R5, R8, 0x1f, RZ ;  /* 0x0000001f08057819 */ /* 0x000fe200000006ff */
[----:B-1----:R-:W-:Y:S06]  /*6440*/  @!P0 BRA `(.L_x_113) ;  /* 0x0000001400e88947 */ /* 0x002fec0003800000 */
.L_x_161:
        /* <DEDUP_REMOVED lines=9> */
.L_x_162:
        /* <DEDUP_REMOVED lines=9> */
.L_x_163:
        /* <DEDUP_REMOVED lines=9> */
.L_x_164:
        /* <DEDUP_REMOVED lines=9> */
.L_x_165:
        /* <DEDUP_REMOVED lines=9> */
.L_x_166:
        /* <DEDUP_REMOVED lines=9> */
.L_x_167:
        /* <DEDUP_REMOVED lines=9> */
.L_x_168:
        /* <DEDUP_REMOVED lines=9> */
.L_x_169:
        /* <DEDUP_REMOVED lines=9> */
.L_x_170:
        /* <DEDUP_REMOVED lines=9> */
.L_x_171:
        /* <DEDUP_REMOVED lines=9> */
.L_x_172:
        /* <DEDUP_REMOVED lines=9> */
.L_x_173:
        /* <DEDUP_REMOVED lines=9> */
.L_x_174:
        /* <DEDUP_REMOVED lines=9> */
.L_x_175:
        /* <DEDUP_REMOVED lines=9> */
.L_x_176:
        /* <DEDUP_REMOVED lines=9> */
.L_x_177:
        /* <DEDUP_REMOVED lines=9> */
.L_x_178:
        /* <DEDUP_REMOVED lines=9> */
.L_x_179:
        /* <DEDUP_REMOVED lines=9> */
.L_x_180:
        /* <DEDUP_REMOVED lines=9> */
.L_x_181:
        /* <DEDUP_REMOVED lines=9> */
.L_x_182:
        /* <DEDUP_REMOVED lines=9> */
.L_x_183:
        /* <DEDUP_REMOVED lines=9> */
.L_x_184:
        /* <DEDUP_REMOVED lines=9> */
.L_x_185:
        /* <DEDUP_REMOVED lines=9> */
.L_x_186:
        /* <DEDUP_REMOVED lines=9> */
.L_x_187:
        /* <DEDUP_REMOVED lines=9> */
.L_x_188:
        /* <DEDUP_REMOVED lines=9> */
.L_x_189:
        /* <DEDUP_REMOVED lines=9> */
.L_x_190:
        /* <DEDUP_REMOVED lines=9> */
.L_x_191:
        /* <DEDUP_REMOVED lines=9> */
.L_x_192:
        /* <DEDUP_REMOVED lines=9> */
.L_x_193:
        /* <DEDUP_REMOVED lines=9> */
.L_x_194:
[----:B------:R-:W1:Y:S01]  /*76e0*/  SYNCS.PHASECHK.TRANS64.TRYWAIT P0, [R9+URZ], R4 ;  /* 0x00000004090075a7 */ /* 0x000e62000800017f */
[----:B------:R-:W-:-:S05]  /*76f0*/  VIADD R2, R7, 0x1 ;  /* 0x0000000107027836 */ /* 0x000fca0000000000 */
[----:B------:R-:W-:-:S04]  /*7700*/  ISETP.NE.AND P1, PT, R2, 0x29, PT ;  /* 0x000000290200780c */ /* 0x000fc80003f25270 */
[----:B------:R-:W-:Y:S02]  /*7710*/  SEL R3, RZ, 0x1, P1 ;  /* 0x00000001ff037807 */ /* 0x000fe40000800000 */
[----:B------:R-:W-:Y:S02]  /*7720*/  SEL R7, R2, RZ, P1 ;  /* 0x000000ff02077207 */ /* 0x000fe40000800000 */
[----:B------:R-:W-:-:S03]  /*7730*/  LOP3.LUT R8, R8, R3, RZ, 0x3c, !PT ;  /* 0x0000000308087212 */ /* 0x000fc600078e3cff */
[----:B------:R-:W-:Y:S01]  /*7740*/  IMAD R10, R7, 0x8, R0 ;  /* 0x00000008070a7824 */ /* 0x000fe200078e0200 */
[----:B0-----:R-:W-:Y:S01]  /*7750*/  SHF.L.U32 R5, R8, 0x1f, RZ ;  /* 0x0000001f08057819 */ /* 0x001fe200000006ff */
[----:B-1----:R-:W-:Y:S06]  /*7760*/  @!P0 BRA `(.L_x_147) ;  /* 0x0000000c00c88947 */ /* 0x002fec0003800000 */
.L_x_195:
[----:B------:R-:W1:Y:S01]  /*7770*/  SYNCS.PHASECHK.TRANS64.TRYWAIT P0, [R10+URZ], R5 ;  /* 0x000000050a0075a7 */ /* 0x000e62000800017f */
[----:B------:R-:W-:-:S05]  /*7780*/  VIADD R2, R7, 0x1 ;  /* 0x0000000107027836 */ /* 0x000fca0000000000 */
[----:B------:R-:W-:-:S04]  /*7790*/  ISETP.NE.AND P1, PT, R2, 0x29, PT ;  /* 0x000000290200780c */ /* 0x000fc80003f25270 */
[----:B------:R-:W-:Y:S02]  /*77a0*/  SEL R3, RZ, 0x1, P1 ;  /* 0x00000001ff037807 */ /* 0x000fe40000800000 */
[----:B------:R-:W-:Y:S02]  /*77b0*/  SEL R7, R2, RZ, P1 ;  /* 0x000000ff02077207 */ /* 0x000fe40000800000 */
[----:B0-----:R-:W-:-:S03]  /*77c0*/  LOP3.LUT R9, R8, R3, RZ, 0x3c, !PT ;  /* 0x0000000308097212 */ /* 0x001fc600078e3cff */
[----:B------:R-:W-:Y:S01]  /*77d0*/  IMAD R11, R7, 0x8, R0 ;  /* 0x00000008070b7824 */ /* 0x000fe200078e0200 */
[----:B------:R-:W-:Y:S01]  /*77e0*/  SHF.L.U32 R6, R9, 0x1f, RZ ;  /* 0x0000001f09067819 */ /* 0x000fe200000006ff */
[----:B-1----:R-:W-:Y:S06]  /*77f0*/  @!P0 BRA `(.L_x_148) ;  /* 0x0000000c00b88947 */ /* 0x002fec0003800000 */
.L_x_196:
[----:B------:R-:W1:Y:S01]  /*7800*/  SYNCS.PHASECHK.TRANS64.TRYWAIT P0, [R11+URZ], R6 ;  /* 0x000000060b0075a7 */ /* 0x000e62000800017f */
[----:B------:R-:W-:-:S05]  /*7810*/  VIADD R2, R7, 0x1 ;  /* 0x0000000107027836 */ /* 0x000fca0000000000 */
[----:B------:R-:W-:-:S04]  /*7820*/  ISETP.NE.AND P1, PT, R2, 0x29, PT ;  /* 0x000000290200780c */ /* 0x000fc80003f25270 */
[----:B------:R-:W-:Y:S02]  /*7830*/  SEL R4, RZ, 0x1, P1 ;  /* 0x00000001ff047807 */ /* 0x000fe40000800000 */
[----:B------:R-:W-:Y:S02]  /*7840*/  SEL R3, R2, RZ, P1 ;  /* 0x000000ff02037207 */ /* 0x000fe40000800000 */
[----:B------:R-:W-:Y:S01]  /*7850*/  LOP3.LUT R4, R9, R4, RZ, 0x3c, !PT ;  /* 0x0000000409047212 */ /* 0x000fe200078e3cff */
[----:B-1----:R-:W-:Y:S06]  /*7860*/  @!P0 BRA `(.L_x_149) ;  /* 0x0000000c00b08947 */ /* 0x002fec0003800000 */
.L_x_197:
[----:B------:R-:W-:Y:S01]  /*7870*/  IMAD R3, R3, 0x8, R0 ;  /* 0x0000000803037824 */ /* 0x000fe200078e0200 */
[----:B------:R-:W-:-:S07]  /*7880*/  SHF.L.U32 R0, R4, 0x1f, RZ ;  /* 0x0000001f04007819 */ /* 0x000fce00000006ff */
.L_x_150:
[----:B--2---:R2:W3:Y:S02]  /*7890*/  SYNCS.PHASECHK.TRANS64.TRYWAIT P0, [R3+URZ], R0 ;  /* 0x00000000030075a7 */ /* 0x0044e4000800017f */
[----:B---3--:R-:W-:Y:S05]  /*78a0*/  @!P0 NANOSLEEP.SYNCS 0x989680 ;  /* 0x009896800000895d */ /* 0x008fea0003900000 */
[----:B------:R-:W3:Y:S02]  /*78b0*/  @!P0 SYNCS.PHASECHK.TRANS64 P0, [R3+URZ], R0 ;  /* 0x00000000030085a7 */ /* 0x000ee4000800007f */
[----:B---3--:R-:W-:Y:S05]  /*78c0*/  @!P0 BRA `(.L_x_150) ;  /* 0xfffffffc00f08947 */ /* 0x008fea000383ffff */
.L_x_108:
[----:B------:R-:W-:Y:S05]  /*78d0*/  BSYNC B0 ;  /* 0x0000000000007941 */ /* 0x000fea0003800000 */
.L_x_107:
[----:B------:R-:W-:Y:S05]  /*78e0*/  EXIT ;  /* 0x000000000000794d */ /* 0x000fea0003800000 */
.L_x_22:
[----:B-1----:R-:W-:-:S04]  /*78f0*/  IMAD.U32 R11, RZ, RZ, UR6 ;  /* 0x00000006ff0b7e24 */ /* 0x002fc8000f8e00ff */
[----:B------:R1:W4:Y:S03]  /*7900*/  SYNCS.PHASECHK.TRANS64.TRYWAIT P0, [R11+URZ], R10 ;  /* 0x0000000a0b0075a7 */ /* 0x000326000800017f */
[----:B----4-:R-:W-:Y:S05]  /*7910*/  @!P0 NANOSLEEP.SYNCS 0x989680 ;  /* 0x009896800000895d */ /* 0x010fea0003900000 */
[----:B------:R-:W4:Y:S02]  /*7920*/  @!P0 SYNCS.PHASECHK.TRANS64 P0, [R11+URZ], R10 ;  /* 0x0000000a0b0085a7 */ /* 0x000f24000800007f */
[----:B----4-:R-:W-:Y:S05]  /*7930*/  @!P0 BRA `(.L_x_22) ;  /* 0xfffffffc00ec8947 */ /* 0x010fea000383ffff */
[----:B------:R-:W-:Y:S05]  /*7940*/  BRA `(.L_x_21) ;  /* 0xffffffa000c47947 */ /* 0x000fea000383ffff */
.L_x_28:
[----:B-1----:R-:W-:-:S04]  /*7950*/  IMAD.U32 R13, RZ, RZ, UR16 ;  /* 0x00000010ff0d7e24 */ /* 0x002fc8000f8e00ff */
[----:B------:R1:W4:Y:S03]  /*7960*/  SYNCS.PHASECHK.TRANS64.TRYWAIT P0, [R13+URZ], R12 ;  /* 0x0000000c0d0075a7 */ /* 0x000326000800017f */
[----:B----4-:R-:W-:Y:S05]  /*7970*/  @!P0 NANOSLEEP.SYNCS 0x989680 ;  /* 0x009896800000895d */ /* 0x010fea0003900000 */
[----:B------:R-:W4:Y:S02]  /*7980*/  @!P0 SYNCS.PHASECHK.TRANS64 P0, [R13+URZ], R12 ;  /* 0x0000000c0d0085a7 */ /* 0x000f24000800007f */
[----:B----4-:R-:W-:Y:S05]  /*7990*/  @!P0 BRA `(.L_x_28) ;  /* 0xfffffffc00ec8947 */ /* 0x010fea000383ffff */
[----:B------:R-:W-:Y:S05]  /*79a0*/  BRA `(.L_x_27) ;  /* 0xffffffa800187947 */ /* 0x000fea000383ffff */
.L_x_95:
[----:B------:R-:W-:Y:S01]  /*79b0*/  BSSY B1, `(.L_x_151) ;  /* 0x0000006000017945 */ /* 0x000fe20003800000 */
[----:B------:R-:W-:-:S07]  /*79c0*/  IMAD.MOV.U32 R2, RZ, RZ, -0x1 ;  /* 0xffffffffff027424 */ /* 0x000fce00078e00ff */
[----:B------:R-:W-:Y:S05]  /*79d0*/  WARPSYNC.COLLECTIVE R2, `(.L_x_152) ;  /* 0x00000000020c7348 */ /* 0x000fea0003c00000 */
[----:B------:R-:W-:Y:S02]  /*79e0*/  ELECT P0, UR62, PT ;  /* 0x00000000003e782f */ /* 0x000fe40003800000 */
[----:B------:R-:W-:Y:S01]  /*79f0*/  MOV R2, UR62 ;  /* 0x0000003e00027c02 */ /* 0x000fe20008000f00 */
[----:B------:R-:W-:Y:S10]  /*7a00*/  ENDCOLLECTIVE ;  /* 0x000000000000791b */ /* 0x000ff40003800000 */
.L_x_152:
[----:B------:R-:W-:Y:S05]  /*7a10*/  BSYNC B1 ;  /* 0x0000000000017941 */ /* 0x000fea0003800000 */
.L_x_151:
[----:B------:R-:W-:Y:S05]  /*7a20*/  BRA `(.L_x_153) ;  /* 0xffffffdc000c7947 */ /* 0x000fea000383ffff */
.L_x_98:
[----:B-1----:R1:W2:Y:S02]  /*7a30*/  SYNCS.PHASECHK.TRANS64.TRYWAIT P0, [R20+URZ+0x148], R5 ;  /* 0x00014805140075a7 */ /* 0x0022a4000800017f */
[----:B--2---:R-:W-:Y:S05]  /*7a40*/  @!P0 NANOSLEEP.SYNCS 0x989680 ;  /* 0x009896800000895d */ /* 0x004fea0003900000 */
[----:B------:R-:W2:Y:S02]  /*7a50*/  @!P0 SYNCS.PHASECHK.TRANS64 P0, [R20+URZ+0x148], R5 ;  /* 0x00014805140085a7 */ /* 0x000ea4000800007f */
[----:B--2---:R-:W-:Y:S05]  /*7a60*/  @!P0 BRA `(.L_x_98) ;  /* 0xfffffffc00f08947 */ /* 0x004fea000383ffff */
[----:B------:R-:W-:Y:S05]  /*7a70*/  BRA `(.L_x_154) ;  /* 0xffffffdc00487947 */ /* 0x000fea000383ffff */
.L_x_106:
[----:B------:R-:W-:Y:S01]  /*7a80*/  BSSY B0, `(.L_x_155) ;  /* 0x0000006000007945 */ /* 0x000fe20003800000 */
[----:B------:R-:W-:-:S07]  /*7a90*/  IMAD.MOV.U32 R2, RZ, RZ, -0x1 ;  /* 0xffffffffff027424 */ /* 0x000fce00078e00ff */
[----:B------:R-:W-:Y:S05]  /*7aa0*/  WARPSYNC.COLLECTIVE R2, `(.L_x_156) ;  /* 0x00000000020c7348 */ /* 0x000fea0003c00000 */
[----:B------:R-:W-:Y:S02]  /*7ab0*/  ELECT P0, UR62, PT ;  /* 0x00000000003e782f */ /* 0x000fe40003800000 */
[----:B------:R-:W-:Y:S01]  /*7ac0*/  MOV R2, UR62 ;  /* 0x0000003e00027c02 */ /* 0x000fe20008000f00 */
[----:B------:R-:W-:Y:S10]  /*7ad0*/  ENDCOLLECTIVE ;  /* 0x000000000000791b */ /* 0x000ff40003800000 */
.L_x_156:
[----:B------:R-:W-:Y:S05]  /*7ae0*/  BSYNC B0 ;  /* 0x0000000000007941 */ /* 0x000fea0003800000 */
.L_x_155:
[----:B------:R-:W-:Y:S05]  /*7af0*/  BRA `(.L_x_157) ;  /* 0xffffffe400947947 */ /* 0x000fea000383ffff */
.L_x_110:
[----:B0-----:R0:W1:Y:S02]  /*7b00*/  SYNCS.PHASECHK.TRANS64.TRYWAIT P0, [R6+URZ], R3 ;  /* 0x00000003060075a7 */ /* 0x001064000800017f */
[----:B-1----:R-:W-:Y:S05]  /*7b10*/  @!P0 NANOSLEEP.SYNCS 0x989680 ;  /* 0x009896800000895d */ /* 0x002fea0003900000 */
[----:B------:R-:W1:Y:S02]  /*7b20*/  @!P0 SYNCS.PHASECHK.TRANS64 P0, [R6+URZ], R3 ;  /* 0x00000003060085a7 */ /* 0x000e64000800007f */
[----:B-1----:R-:W-:Y:S05]  /*7b30*/  @!P0 BRA `(.L_x_110) ;  /* 0xfffffffc00f08947 */ /* 0x002fea000383ffff */
[----:B------:R-:W-:Y:S05]  /*7b40*/  BRA `(.L_x_158) ;  /* 0xffffffe400d47947 */ /* 0x000fea000383ffff */
.L_x_111:
[----:B0-----:R0:W1:Y:S02]  /*7b50*/  SYNCS.PHASECHK.TRANS64.TRYWAIT P0, [R7+URZ], R4 ;  /* 0x00000004070075a7 */ /* 0x001064000800017f */
[----:B-1----:R-:W-:Y:S05]  /*7b60*/  @!P0 NANOSLEEP.SYNCS 0x989680 ;  /* 0x009896800000895d */ /* 0x002fea0003900000 */
[----:B------:R-:W1:Y:S02]  /*7b70*/  @!P0 SYNCS.PHASECHK.TRANS64 P0, [R7+URZ], R4 ;  /* 0x00000004070085a7 */ /* 0x000e64000800007f */
[----:B-1----:R-:W-:Y:S05]  /*7b80*/  @!P0 BRA `(.L_x_111) ;  /* 0xfffffffc00f08947 */ /* 0x002fea000383ffff */
[----:B------:R-:W-:Y:S05]  /*7b90*/  BRA `(.L_x_159) ;  /* 0xffffffe400e47947 */ /* 0x000fea000383ffff */
.L_x_112:
[----:B0-----:R0:W1:Y:S02]  /*7ba0*/  SYNCS.PHASECHK.TRANS64.TRYWAIT P0, [R6+URZ], R5 ;  /* 0x00000005060075a7 */ /* 0x001064000800017f */
[----:B-1----:R-:W-:Y:S05]  /*7bb0*/  @!P0 NANOSLEEP.SYNCS 0x989680 ;  /* 0x009896800000895d */ /* 0x002fea0003900000 */
[----:B------:R-:W1:Y:S02]  /*7bc0*/  @!P0 SYNCS.PHASECHK.TRANS64 P0, [R6+URZ], R5 ;  /* 0x00000005060085a7 */ /* 0x000e64000800007f */
[----:B-1----:R-:W-:Y:S05]  /*7bd0*/  @!P0 BRA `(.L_x_112) ;  /* 0xfffffffc00f08947 */ /* 0x002fea000383ffff */
[----:B------:R-:W-:Y:S05]  /*7be0*/  BRA `(.L_x_160) ;  /* 0xffffffe400f47947 */ /* 0x000fea000383ffff */
.L_x_113:
[----:B0-----:R0:W1:Y:S02]  /*7bf0*/  SYNCS.PHASECHK.TRANS64.TRYWAIT P0, [R9+URZ], R4 ;  /* 0x00000004090075a7 */ /* 0x001064000800017f */
[----:B-1----:R-:W-:Y:S05]  /*7c00*/  @!P0 NANOSLEEP.SYNCS 0x989680 ;  /* 0x009896800000895d */ /* 0x002fea0003900000 */
[----:B------:R-:W1:Y:S02]  /*7c10*/  @!P0 SYNCS.PHASECHK.TRANS64 P0, [R9+URZ], R4 ;  /* 0x00000004090085a7 */ /* 0x000e64000800007f */
[----:B-1----:R-:W-:Y:S05]  /*7c20*/  @!P0 BRA `(.L_x_113) ;  /* 0xfffffffc00f08947 */ /* 0x002fea000383ffff */
[----:B------:R-:W-:Y:S05]  /*7c30*/  BRA `(.L_x_161) ;  /* 0xffffffe800047947 */ /* 0x000fea000383ffff */
.L_x_114:
[----:B0-----:R0:W1:Y:S02]  /*7c40*/  SYNCS.PHASECHK.TRANS64.TRYWAIT P0, [R6+URZ], R5 ;  /* 0x00000005060075a7 */ /* 0x001064000800017f */
[----:B-1----:R-:W-:Y:S05]  /*7c50*/  @!P0 NANOSLEEP.SYNCS 0x989680 ;  /* 0x009896800000895d */ /* 0x002fea0003900000 */
[----:B------:R-:W1:Y:S02]  /*7c60*/  @!P0 SYNCS.PHASECHK.TRANS64 P0, [R6+URZ], R5 ;  /* 0x00000005060085a7 */ /* 0x000e64000800007f */
[----:B-1----:R-:W-:Y:S05]  /*7c70*/  @!P0 BRA `(.L_x_114) ;  /* 0xfffffffc00f08947 */ /* 0x002fea000383ffff */
[----:B------:R-:W-:Y:S05]  /*7c80*/  BRA `(.L_x_162) ;  /* 0xffffffe800147947 */ /* 0x000fea000383ffff */
.L_x_115:
[----:B0-----:R0:W1:Y:S02]  /*7c90*/  SYNCS.PHASECHK.TRANS64.TRYWAIT P0, [R9+URZ], R4 ;  /* 0x00000004090075a7 */ /* 0x001064000800017f */
[----:B-1----:R-:W-:Y:S05]  /*7ca0*/  @!P0 NANOSLEEP.SYNCS 0x989680 ;  /* 0x009896800000895d */ /* 0x002fea0003900000 */
[----:B------:R-:W1:Y:S02]  /*7cb0*/  @!P0 SYNCS.PHASECHK.TRANS64 P0, [R9+URZ], R4 ;  /* 0x00000004090085a7 */ /* 0x000e64000800007f */
[----:B-1----:R-:W-:Y:S05]  /*7cc0*/  @!P0 BRA `(.L_x_115) ;  /* 0xfffffffc00f08947 */ /* 0x002fea000383ffff */
[----:B------:R-:W-:Y:S05]  /*7cd0*/  BRA `(.L_x_163) ;  /* 0xffffffe800247947 */ /* 0x000fea000383ffff */
.L_x_116:
[----:B0-----:R0:W1:Y:S02]  /*7ce0*/  SYNCS.PHASECHK.TRANS64.TRYWAIT P0, [R6+URZ], R5 ;  /* 0x00000005060075a7 */ /* 0x001064000800017f */
[----:B-1----:R-:W-:Y:S05]  /*7cf0*/  @!P0 NANOSLEEP.SYNCS 0x989680 ;  /* 0x009896800000895d */ /* 0x002fea0003900000 */
[----:B------:R-:W1:Y:S02]  /*7d00*/  @!P0 SYNCS.PHASECHK.TRANS64 P0, [R6+URZ], R5 ;  /* 0x00000005060085a7 */ /* 0x000e64000800007f */
[----:B-1----:R-:W-:Y:S05]  /*7d10*/  @!P0 BRA `(.L_x_116) ;  /* 0xfffffffc00f08947 */ /* 0x002fea000383ffff */
[----:B------:R-:W-:Y:S05]  /*7d20*/  BRA `(.L_x_164) ;  /* 0xffffffe800347947 */ /* 0x000fea000383ffff */
.L_x_117:
[----:B0-----:R0:W1:Y:S02]  /*7d30*/  SYNCS.PHASECHK.TRANS64.TRYWAIT P0, [R9+URZ], R4 ;  /* 0x00000004090075a7 */ /* 0x001064000800017f */
[----:B-1----:R-:W-:Y:S05]  /*7d40*/  @!P0 NANOSLEEP.SYNCS 0x989680 ;  /* 0x009896800000895d */ /* 0x002fea0003900000 */
[----:B------:R-:W1:Y:S02]  /*7d50*/  @!P0 SYNCS.PHASECHK.TRANS64 P0, [R9+URZ], R4 ;  /* 0x00000004090085a7 */ /* 0x000e64000800007f */
[----:B-1----:R-:W-:Y:S05]  /*7d60*/  @!P0 BRA `(.L_x_117) ;  /* 0xfffffffc00f08947 */ /* 0x002fea000383ffff */
[----:B------:R-:W-:Y:S05]  /*7d70*/  BRA `(.L_x_165) ;  /* 0xffffffe800447947 */ /* 0x000fea000383ffff */
.L_x_118:
[----:B0-----:R0:W1:Y:S02]  /*7d80*/  SYNCS.PHASECHK.TRANS64.TRYWAIT P0, [R6+URZ], R5 ;  /* 0x00000005060075a7 */ /* 0x001064000800017f */
[----:B-1----:R-:W-:Y:S05]  /*7d90*/  @!P0 NANOSLEEP.SYNCS 0x989680 ;  /* 0x009896800000895d */ /* 0x002fea0003900000 */
[----:B------:R-:W1:Y:S02]  /*7da0*/  @!P0 SYNCS.PHASECHK.TRANS64 P0, [R6+URZ], R5 ;  /* 0x00000005060085a7 */ /* 0x000e64000800007f */
[----:B-1----:R-:W-:Y:S05]  /*7db0*/  @!P0 BRA `(.L_x_118) ;  /* 0xfffffffc00f08947 */ /* 0x002fea000383ffff */
[----:B------:R-:W-:Y:S05]  /*7dc0*/  BRA `(.L_x_166) ;  /* 0xffffffe800547947 */ /* 0x000fea000383ffff */
.L_x_119:
[----:B0-----:R0:W1:Y:S02]  /*7dd0*/  SYNCS.PHASECHK.TRANS64.TRYWAIT P0, [R9+URZ], R4 ;  /* 0x00000004090075a7 */ /* 0x001064000800017f */
[----:B-1----:R-:W-:Y:S05]  /*7de0*/  @!P0 NANOSLEEP.SYNCS 0x989680 ;  /* 0x009896800000895d */ /* 0x002fea0003900000 */
[----:B------:R-:W1:Y:S02]  /*7df0*/  @!P0 SYNCS.PHASECHK.TRANS64 P0, [R9+URZ], R4 ;  /* 0x00000004090085a7 */ /* 0x000e64000800007f */
[----:B-1----:R-:W-:Y:S05]  /*7e00*/  @!P0 BRA `(.L_x_119) ;  /* 0xfffffffc00f08947 */ /* 0x002fea000383ffff */
[----:B------:R-:W-:Y:S05]  /*7e10*/  BRA `(.L_x_167) ;  /* 0xffffffe800647947 */ /* 0x000fea000383ffff */
.L_x_120:
[----:B0-----:R0:W1:Y:S02]  /*7e20*/  SYNCS.PHASECHK.TRANS64.TRYWAIT P0, [R6+URZ], R5 ;  /* 0x00000005060075a7 */ /* 0x001064000800017f */
[----:B-1----:R-:W-:Y:S05]  /*7e30*/  @!P0 NANOSLEEP.SYNCS 0x989680 ;  /* 0x009896800000895d */ /* 0x002fea0003900000 */
[----:B------:R-:W1:Y:S02]  /*7e40*/  @!P0 SYNCS.PHASECHK.TRANS64 P0, [R6+URZ], R5 ;  /* 0x00000005060085a7 */ /* 0x000e64000800007f */
[----:B-1----:R-:W-:Y:S05]  /*7e50*/  @!P0 BRA `(.L_x_120) ;  /* 0xfffffffc00f08947 */ /* 0x002fea000383ffff */
[----:B------:R-:W-:Y:S05]  /*7e60*/  BRA `(.L_x_168) ;  /* 0xffffffe800747947 */ /* 0x000fea000383ffff */
.L_x_121:
[----:B0-----:R0:W1:Y:S02]  /*7e70*/  SYNCS.PHASECHK.TRANS64.TRYWAIT P0, [R9+URZ], R4 ;  /* 0x00000004090075a7 */ /* 0x001064000800017f */
[----:B-1----:R-:W-:Y:S05]  /*7e80*/  @!P0 NANOSLEEP.SYNCS 0x989680 ;  /* 0x009896800000895d */ /* 0x002fea0003900000 */
[----:B------:R-:W1:Y:S02]  /*7e90*/  @!P0 SYNCS.PHASECHK.TRANS64 P0, [R9+URZ], R4 ;  /* 0x00000004090085a7 */ /* 0x000e64000800007f */
[----:B-1----:R-:W-:Y:S05]  /*7ea0*/  @!P0 BRA `(.L_x_121) ;  /* 0xfffffffc00f08947 */ /* 0x002fea000383ffff */
[----:B------:R-:W-:Y:S05]  /*7eb0*/  BRA `(.L_x_169) ;  /* 0xffffffe800847947 */ /* 0x000fea000383ffff */
.L_x_122:
[----:B0-----:R0:W1:Y:S02]  /*7ec0*/  SYNCS.PHASECHK.TRANS64.TRYWAIT P0, [R6+URZ], R5 ;  /* 0x00000005060075a7 */ /* 0x001064000800017f */
[----:B-1----:R-:W-:Y:S05]  /*7ed0*/  @!P0 NANOSLEEP.SYNCS 0x989680 ;  /* 0x009896800000895d */ /* 0x002fea0003900000 */
[----:B------:R-:W1:Y:S02]  /*7ee0*/  @!P0 SYNCS.PHASECHK.TRANS64 P0, [R6+URZ], R5 ;  /* 0x00000005060085a7 */ /* 0x000e64000800007f */
[----:B-1----:R-:W-:Y:S05]  /*7ef0*/  @!P0 BRA `(.L_x_122) ;  /* 0xfffffffc00f08947 */ /* 0x002fea000383ffff */
[----:B------:R-:W-:Y:S05]  /*7f00*/  BRA `(.L_x_170) ;  /* 0xffffffe800947947 */ /* 0x000fea000383ffff */
.L_x_123:
[----:B0-----:R0:W1:Y:S02]  /*7f10*/  SYNCS.PHASECHK.TRANS64.TRYWAIT P0, [R9+URZ], R4 ;  /* 0x00000004090075a7 */ /* 0x001064000800017f */
[----:B-1----:R-:W-:Y:S05]  /*7f20*/  @!P0 NANOSLEEP.SYNCS 0x989680 ;  /* 0x009896800000895d */ /* 0x002fea0003900000 */
[----:B------:R-:W1:Y:S02]  /*7f30*/  @!P0 SYNCS.PHASECHK.TRANS64 P0, [R9+URZ], R4 ;  /* 0x00000004090085a7 */ /* 0x000e64000800007f */
[----:B-1----:R-:W-:Y:S05]  /*7f40*/  @!P0 BRA `(.L_x_123) ;  /* 0xfffffffc00f08947 */ /* 0x002fea000383ffff */
[----:B------:R-:W-:Y:S05]  /*7f50*/  BRA `(.L_x_171) ;  /* 0xffffffe800a47947 */ /* 0x000fea000383ffff */
.L_x_124:
[----:B0-----:R0:W1:Y:S02]  /*7f60*/  SYNCS.PHASECHK.TRANS64.TRYWAIT P0, [R6+URZ], R5 ;  /* 0x00000005060075a7 */ /* 0x001064000800017f */
[----:B-1----:R-:W-:Y:S05]  /*7f70*/  @!P0 NANOSLEEP.SYNCS 0x989680 ;  /* 0x009896800000895d */ /* 0x002fea0003900000 */
[----:B------:R-:W1:Y:S02]  /*7f80*/  @!P0 SYNCS.PHASECHK.TRANS64 P0, [R6+URZ], R5 ;  /* 0x00000005060085a7 */ /* 0x000e64000800007f */
[----:B-1----:R-:W-:Y:S05]  /*7f90*/  @!P0 BRA `(.L_x_124) ;  /* 0xfffffffc00f08947 */ /* 0x002fea000383ffff */
[----:B------:R-:W-:Y:S05]  /*7fa0*/  BRA `(.L_x_172) ;  /* 0xffffffe800b47947 */ /* 0x000fea000383ffff */
.L_x_125:
[----:B0-----:R0:W1:Y:S02]  /*7fb0*/  SYNCS.PHASECHK.TRANS64.TRYWAIT P0, [R9+URZ], R4 ;  /* 0x00000004090075a7 */ /* 0x001064000800017f */
[----:B-1----:R-:W-:Y:S05]  /*7fc0*/  @!P0 NANOSLEEP.SYNCS 0x989680 ;  /* 0x009896800000895d */ /* 0x002fea0003900000 */
[----:B------:R-:W1:Y:S02]  /*7fd0*/  @!P0 SYNCS.PHASECHK.TRANS64 P0, [R9+URZ], R4 ;  /* 0x00000004090085a7 */ /* 0x000e64000800007f */
[----:B-1----:R-:W-:Y:S05]  /*7fe0*/  @!P0 BRA `(.L_x_125) ;  /* 0xfffffffc00f08947 */ /* 0x002fea000383ffff */
[----:B------:R-:W-:Y:S05]  /*7ff0*/  BRA `(.L_x_173) ;  /* 0xffffffe800c47947 */ /* 0x000fea000383ffff */
.L_x_126:
[----:B0-----:R0:W1:Y:S02]  /*8000*/  SYNCS.PHASECHK.TRANS64.TRYWAIT P0, [R6+URZ], R5 ;  /* 0x00000005060075a7 */ /* 0x001064000800017f */
[----:B-1----:R-:W-:Y:S05]  /*8010*/  @!P0 NANOSLEEP.SYNCS 0x989680 ;  /* 0x009896800000895d */ /* 0x002fea0003900000 */
[----:B------:R-:W1:Y:S02]  /*8020*/  @!P0 SYNCS.PHASECHK.TRANS64 P0, [R6+URZ], R5 ;  /* 0x00000005060085a7 */ /* 0x000e64000800007f */
[----:B-1----:R-:W-:Y:S05]  /*8030*/  @!P0 BRA `(.L_x_126) ;  /* 0xfffffffc00f08947 */ /* 0x002fea000383ffff */
[----:B------:R-:W-:Y:S05]  /*8040*/  BRA `(.L_x_174) ;  /* 0xffffffe800d47947 */ /* 0x000fea000383ffff */
.L_x_127:
[----:B0-----:R0:W1:Y:S02]  /*8050*/  SYNCS.PHASECHK.TRANS64.TRYWAIT P0, [R9+URZ], R4 ;  /* 0x00000004090075a7 */ /* 0x001064000800017f */
[----:B-1----:R-:W-:Y:S05]  /*8060*/  @!P0 NANOSLEEP.SYNCS 0x989680 ;  /* 0x009896800000895d */ /* 0x002fea0003900000 */
[----:B------:R-:W1:Y:S02]  /*8070*/  @!P0 SYNCS.PHASECHK.TRANS64 P0, [R9+URZ], R4 ;  /* 0x00000004090085a7 */ /* 0x000e64000800007f */
[----:B-1----:R-:W-:Y:S05]  /*8080*/  @!P0 BRA `(.L_x_127) ;  /* 0xfffffffc00f08947 */ /* 0x002fea000383ffff */
[----:B------:R-:W-:Y:S05]  /*8090*/  BRA `(.L_x_175) ;  /* 0xffffffe800e47947 */ /* 0x000fea000383ffff */
.L_x_128:
[----:B0-----:R0:W1:Y:S02]  /*80a0*/  SYNCS.PHASECHK.TRANS64.TRYWAIT P0, [R6+URZ], R5 ;  /* 0x00000005060075a7 */ /* 0x001064000800017f */
[----:B-1----:R-:W-:Y:S05]  /*80b0*/  @!P0 NANOSLEEP.SYNCS 0x989680 ;  /* 0x009896800000895d */ /* 0x002fea0003900000 */
[----:B------:R-:W1:Y:S02]  /*80c0*/  @!P0 SYNCS.PHASECHK.TRANS64 P0, [R6+URZ], R5 ;  /* 0x00000005060085a7 */ /* 0x000e64000800007f */
[----:B-1----:R-:W-:Y:S05]  /*80d0*/  @!P0 BRA `(.L_x_128) ;  /* 0xfffffffc00f08947 */ /* 0x002fea000383ffff */
[----:B------:R-:W-:Y:S05]  /*80e0*/  BRA `(.L_x_176) ;  /* 0xffffffe800f47947 */ /* 0x000fea000383ffff */
.L_x_129:
[----:B0-----:R0:W1:Y:S02]  /*80f0*/  SYNCS.PHASECHK.TRANS64.TRYWAIT P0, [R9+URZ], R4 ;  /* 0x00000004090075a7 */ /* 0x001064000800017f */
[----:B-1----:R-:W-:Y:S05]  /*8100*/  @!P0 NANOSLEEP.SYNCS 0x989680 ;  /* 0x009896800000895d */ /* 0x002fea0003900000 */
[----:B------:R-:W1:Y:S02]  /*8110*/  @!P0 SYNCS.PHASECHK.TRANS64 P0, [R9+URZ], R4 ;  /* 0x00000004090085a7 */ /* 0x000e64000800007f */
[----:B-1----:R-:W-:Y:S05]  /*8120*/  @!P0 BRA `(.L_x_129) ;  /* 0xfffffffc00f08947 */ /* 0x002fea000383ffff */
[----:B------:R-:W-:Y:S05]  /*8130*/  BRA `(.L_x_177) ;  /* 0xffffffec00047947 */ /* 0x000fea000383ffff */
.L_x_130:
[----:B0-----:R0:W1:Y:S02]  /*8140*/  SYNCS.PHASECHK.TRANS64.TRYWAIT P0, [R6+URZ], R5 ;  /* 0x00000005060075a7 */ /* 0x001064000800017f */
[----:B-1----:R-:W-:Y:S05]  /*8150*/  @!P0 NANOSLEEP.SYNCS 0x989680 ;  /* 0x009896800000895d */ /* 0x002fea0003900000 */
[----:B------:R-:W1:Y:S02]  /*8160*/  @!P0 SYNCS.PHASECHK.TRANS64 P0, [R6+URZ], R5 ;  /* 0x00000005060085a7 */ /* 0x000e64000800007f */
[----:B-1----:R-:W-:Y:S05]  /*8170*/  @!P0 BRA `(.L_x_130) ;  /* 0xfffffffc00f08947 */ /* 0x002fea000383ffff */
[----:B------:R-:W-:Y:S05]  /*8180*/  BRA `(.L_x_178) ;  /* 0xffffffec00147947 */ /* 0x000fea000383ffff */
.L_x_131:
[----:B0-----:R0:W1:Y:S02]  /*8190*/  SYNCS.PHASECHK.TRANS64.TRYWAIT P0, [R9+URZ], R4 ;  /* 0x00000004090075a7 */ /* 0x001064000800017f */
[----:B-1----:R-:W-:Y:S05]  /*81a0*/  @!P0 NANOSLEEP.SYNCS 0x989680 ;  /* 0x009896800000895d */ /* 0x002fea0003900000 */
[----:B------:R-:W1:Y:S02]  /*81b0*/  @!P0 SYNCS.PHASECHK.TRANS64 P0, [R9+URZ], R4 ;  /* 0x00000004090085a7 */ /* 0x000e64000800007f */
[----:B-1----:R-:W-:Y:S05]  /*81c0*/  @!P0 BRA `(.L_x_131) ;  /* 0xfffffffc00f08947 */ /* 0x002fea000383ffff */
[----:B------:R-:W-:Y:S05]  /*81d0*/  BRA `(.L_x_179) ;  /* 0xffffffec00247947 */ /* 0x000fea000383ffff */
.L_x_132:
[----:B0-----:R0:W1:Y:S02]  /*81e0*/  SYNCS.PHASECHK.TRANS64.TRYWAIT P0, [R6+URZ], R5 ;  /* 0x00000005060075a7 */ /* 0x001064000800017f */
[----:B-1----:R-:W-:Y:S05]  /*81f0*/  @!P0 NANOSLEEP.SYNCS 0x989680 ;  /* 0x009896800000895d */ /* 0x002fea0003900000 */
[----:B------:R-:W1:Y:S02]  /*8200*/  @!P0 SYNCS.PHASECHK.TRANS64 P0, [R6+URZ], R5 ;  /* 0x00000005060085a7 */ /* 0x000e64000800007f */
[----:B-1----:R-:W-:Y:S05]  /*8210*/  @!P0 BRA `(.L_x_132) ;  /* 0xfffffffc00f08947 */ /* 0x002fea000383ffff */
[----:B------:R-:W-:Y:S05]  /*8220*/  BRA `(.L_x_180) ;  /* 0xffffffec00347947 */ /* 0x000fea000383ffff */
.L_x_133:
[----:B0-----:R0:W1:Y:S02]  /*8230*/  SYNCS.PHASECHK.TRANS64.TRYWAIT P0, [R9+URZ], R4 ;  /* 0x00000004090075a7 */ /* 0x001064000800017f */
[----:B-1----:R-:W-:Y:S05]  /*8240*/  @!P0 NANOSLEEP.SYNCS 0x989680 ;  /* 0x009896800000895d */ /* 0x002fea0003900000 */
[----:B------:R-:W1:Y:S02]  /*8250*/  @!P0 SYNCS.PHASECHK.TRANS64 P0, [R9+URZ], R4 ;  /* 0x00000004090085a7 */ /* 0x000e64000800007f */
[----:B-1----:R-:W-:Y:S05]  /*8260*/  @!P0 BRA `(.L_x_133) ;  /* 0xfffffffc00f08947 */ /* 0x002fea000383ffff */
[----:B------:R-:W-:Y:S05]  /*8270*/  BRA `(.L_x_181) ;  /* 0xffffffec00447947 */ /* 0x000fea000383ffff */
.L_x_134:
[----:B0-----:R0:W1:Y:S02]  /*8280*/  SYNCS.PHASECHK.TRANS64.TRYWAIT P0, [R6+URZ], R5 ;  /* 0x00000005060075a7 */ /* 0x001064000800017f */
[----:B-1----:R-:W-:Y:S05]  /*8290*/  @!P0 NANOSLEEP.SYNCS 0x989680 ;  /* 0x009896800000895d */ /* 0x002fea0003900000 */
[----:B------:R-:W1:Y:S02]  /*82a0*/  @!P0 SYNCS.PHASECHK.TRANS64 P0, [R6+URZ], R5 ;  /* 0x00000005060085a7 */ /* 0x000e64000800007f */
[----:B-1----:R-:W-:Y:S05]  /*82b0*/  @!P0 BRA `(.L_x_134) ;  /* 0xfffffffc00f08947 */ /* 0x002fea000383ffff */
[----:B------:R-:W-:Y:S05]  /*82c0*/  BRA `(.L_x_182) ;  /* 0xffffffec00547947 */ /* 0x000fea000383ffff */
.L_x_135:
[----:B0-----:R0:W1:Y:S02]  /*82d0*/  SYNCS.PHASECHK.TRANS64.TRYWAIT P0, [R9+URZ], R4 ;  /* 0x00000004090075a7 */ /* 0x001064000800017f */
[----:B-1----:R-:W-:Y:S05]  /*82e0*/  @!P0 NANOSLEEP.SYNCS 0x989680 ;  /* 0x009896800000895d */ /* 0x002fea0003900000 */
[----:B------:R-:W1:Y:S02]  /*82f0*/  @!P0 SYNCS.PHASECHK.TRANS64 P0, [R9+URZ], R4 ;  /* 0x00000004090085a7 */ /* 0x000e64000800007f */
[----:B-1----:R-:W-:Y:S05]  /*8300*/  @!P0 BRA `(.L_x_135) ;  /* 0xfffffffc00f08947 */ /* 0x002fea000383ffff */
[----:B------:R-:W-:Y:S05]  /*8310*/  BRA `(.L_x_183) ;  /* 0xffffffec00647947 */ /* 0x000fea000383ffff */
.L_x_136:
[----:B0-----:R0:W1:Y:S02]  /*8320*/  SYNCS.PHASECHK.TRANS64.TRYWAIT P0, [R6+URZ], R5 ;  /* 0x00000005060075a7 */ /* 0x001064000800017f */
[----:B-1----:R-:W-:Y:S05]  /*8330*/  @!P0 NANOSLEEP.SYNCS 0x989680 ;  /* 0x009896800000895d */ /* 0x002fea0003900000 */
[----:B------:R-:W1:Y:S02]  /*8340*/  @!P0 SYNCS.PHASECHK.TRANS64 P0, [R6+URZ], R5 ;  /* 0x00000005060085a7 */ /* 0x000e64000800007f */
[----:B-1----:R-:W-:Y:S05]  /*8350*/  @!P0 BRA `(.L_x_136) ;  /* 0xfffffffc00f08947 */ /* 0x002fea000383ffff */
[----:B------:R-:W-:Y:S05]  /*8360*/  BRA `(.L_x_184) ;  /* 0xffffffec00747947 */ /* 0x000fea000383ffff */
.L_x_137:
[----:B0-----:R0:W1:Y:S02]  /*8370*/  SYNCS.PHASECHK.TRANS64.TRYWAIT P0, [R9+URZ], R4 ;  /* 0x00000004090075a7 */ /* 0x001064000800017f */
[----:B-1----:R-:W-:Y:S05]  /*8380*/  @!P0 NANOSLEEP.SYNCS 0x989680 ;  /* 0x009896800000895d */ /* 0x002fea0003900000 */
[----:B------:R-:W1:Y:S02]  /*8390*/  @!P0 SYNCS.PHASECHK.TRANS64 P0, [R9+URZ], R4 ;  /* 0x00000004090085a7 */ /* 0x000e64000800007f */
[----:B-1----:R-:W-:Y:S05]  /*83a0*/  @!P0 BRA `(.L_x_137) ;  /* 0xfffffffc00f08947 */ /* 0x002fea000383ffff */
[----:B------:R-:W-:Y:S05]  /*83b0*/  BRA `(.L_x_185) ;  /* 0xffffffec00847947 */ /* 0x000fea000383ffff */
.L_x_138:
[----:B0-----:R0:W1:Y:S02]  /*83c0*/  SYNCS.PHASECHK.TRANS64.TRYWAIT P0, [R6+URZ], R5 ;  /* 0x00000005060075a7 */ /* 0x001064000800017f */
[----:B-1----:R-:W-:Y:S05]  /*83d0*/  @!P0 NANOSLEEP.SYNCS 0x989680 ;  /* 0x009896800000895d */ /* 0x002fea0003900000 */
[----:B------:R-:W1:Y:S02]  /*83e0*/  @!P0 SYNCS.PHASECHK.TRANS64 P0, [R6+URZ], R5 ;  /* 0x00000005060085a7 */ /* 0x000e64000800007f */
[----:B-1----:R-:W-:Y:S05]  /*83f0*/  @!P0 BRA `(.L_x_138) ;  /* 0xfffffffc00f08947 */ /* 0x002fea000383ffff */
[----:B------:R-:W-:Y:S05]  /*8400*/  BRA `(.L_x_186) ;  /* 0xffffffec00947947 */ /* 0x000fea000383ffff */
.L_x_139:
[----:B0-----:R0:W1:Y:S02]  /*8410*/  SYNCS.PHASECHK.TRANS64.TRYWAIT P0, [R9+URZ], R4 ;  /* 0x00000004090075a7 */ /* 0x001064000800017f */
[----:B-1----:R-:W-:Y:S05]  /*8420*/  @!P0 NANOSLEEP.SYNCS 0x989680 ;  /* 0x009896800000895d */ /* 0x002fea0003900000 */
[----:B------:R-:W1:Y:S02]  /*8430*/  @!P0 SYNCS.PHASECHK.TRANS64 P0, [R9+URZ], R4 ;  /* 0x00000004090085a7 */ /* 0x000e64000800007f */
[----:B-1----:R-:W-:Y:S05]  /*8440*/  @!P0 BRA `(.L_x_139) ;  /* 0xfffffffc00f08947 */ /* 0x002fea000383ffff */
[----:B------:R-:W-:Y:S05]  /*8450*/  BRA `(.L_x_187) ;  /* 0xffffffec00a47947 */ /* 0x000fea000383ffff */
.L_x_140:
[----:B0-----:R0:W1:Y:S02]  /*8460*/  SYNCS.PHASECHK.TRANS64.TRYWAIT P0, [R6+URZ], R5 ;  /* 0x00000005060075a7 */ /* 0x001064000800017f */
[----:B-1----:R-:W-:Y:S05]  /*8470*/  @!P0 NANOSLEEP.SYNCS 0x989680 ;  /* 0x009896800000895d */ /* 0x002fea0003900000 */
[----:B------:R-:W1:Y:S02]  /*8480*/  @!P0 SYNCS.PHASECHK.TRANS64 P0, [R6+URZ], R5 ;  /* 0x00000005060085a7 */ /* 0x000e64000800007f */
[----:B-1----:R-:W-:Y:S05]  /*8490*/  @!P0 BRA `(.L_x_140) ;  /* 0xfffffffc00f08947 */ /* 0x002fea000383ffff */
[----:B------:R-:W-:Y:S05]  /*84a0*/  BRA `(.L_x_188) ;  /* 0xffffffec00b47947 */ /* 0x000fea000383ffff */
.L_x_141:
[----:B0-----:R0:W1:Y:S02]  /*84b0*/  SYNCS.PHASECHK.TRANS64.TRYWAIT P0, [R9+URZ], R4 ;  /* 0x00000004090075a7 */ /* 0x001064000800017f */
[----:B-1----:R-:W-:Y:S05]  /*84c0*/  @!P0 NANOSLEEP.SYNCS 0x989680 ;  /* 0x009896800000895d */ /* 0x002fea0003900000 */
[----:B------:R-:W1:Y:S02]  /*84d0*/  @!P0 SYNCS.PHASECHK.TRANS64 P0, [R9+URZ], R4 ;  /* 0x00000004090085a7 */ /* 0x000e64000800007f */
[----:B-1----:R-:W-:Y:S05]  /*84e0*/  @!P0 BRA `(.L_x_141) ;  /* 0xfffffffc00f08947 */ /* 0x002fea000383ffff */
[----:B------:R-:W-:Y:S05]  /*84f0*/  BRA `(.L_x_189) ;  /* 0xffffffec00c47947 */ /* 0x000fea000383ffff */
.L_x_142:
[----:B0-----:R0:W1:Y:S02]  /*8500*/  SYNCS.PHASECHK.TRANS64.TRYWAIT P0, [R6+URZ], R5 ;  /* 0x00000005060075a7 */ /* 0x001064000800017f */
[----:B-1----:R-:W-:Y:S05]  /*8510*/  @!P0 NANOSLEEP.SYNCS 0x989680 ;  /* 0x009896800000895d */ /* 0x002fea0003900000 */
[----:B------:R-:W1:Y:S02]  /*8520*/  @!P0 SYNCS.PHASECHK.TRANS64 P0, [R6+URZ], R5 ;  /* 0x00000005060085a7 */ /* 0x000e64000800007f */
[----:B-1----:R-:W-:Y:S05]  /*8530*/  @!P0 BRA `(.L_x_142) ;  /* 0xfffffffc00f08947 */ /* 0x002fea000383ffff */
[----:B------:R-:W-:Y:S05]  /*8540*/  BRA `(.L_x_190) ;  /* 0xffffffec00d47947 */ /* 0x000fea000383ffff */
.L_x_143:
[----:B0-----:R0:W1:Y:S02]  /*8550*/  SYNCS.PHASECHK.TRANS64.TRYWAIT P0, [R9+URZ], R4 ;  /* 0x00000004090075a7 */ /* 0x001064000800017f */
[----:B-1----:R-:W-:Y:S05]  /*8560*/  @!P0 NANOSLEEP.SYNCS 0x989680 ;  /* 0x009896800000895d */ /* 0x002fea0003900000 */
[----:B------:R-:W1:Y:S02]  /*8570*/  @!P0 SYNCS.PHASECHK.TRANS64 P0, [R9+URZ], R4 ;  /* 0x00000004090085a7 */ /* 0x000e64000800007f */
[----:B-1----:R-:W-:Y:S05]  /*8580*/  @!P0 BRA `(.L_x_143) ;  /* 0xfffffffc00f08947 */ /* 0x002fea000383ffff */
[----:B------:R-:W-:Y:S05]  /*8590*/  BRA `(.L_x_191) ;  /* 0xffffffec00e47947 */ /* 0x000fea000383ffff */
.L_x_144:
[----:B0-----:R0:W1:Y:S02]  /*85a0*/  SYNCS.PHASECHK.TRANS64.TRYWAIT P0, [R6+URZ], R5 ;  /* 0x00000005060075a7 */ /* 0x001064000800017f */
[----:B-1----:R-:W-:Y:S05]  /*85b0*/  @!P0 NANOSLEEP.SYNCS 0x989680 ;  /* 0x009896800000895d */ /* 0x002fea0003900000 */
[----:B------:R-:W1:Y:S02]  /*85c0*/  @!P0 SYNCS.PHASECHK.TRANS64 P0, [R6+URZ], R5 ;  /* 0x00000005060085a7 */ /* 0x000e64000800007f */
[----:B-1----:R-:W-:Y:S05]  /*85d0*/  @!P0 BRA `(.L_x_144) ;  /* 0xfffffffc00f08947 */ /* 0x002fea000383ffff */
[----:B------:R-:W-:Y:S05]  /*85e0*/  BRA `(.L_x_192) ;  /* 0xffffffec00f47947 */ /* 0x000fea000383ffff */
.L_x_145:
[----:B0-----:R0:W1:Y:S02]  /*85f0*/  SYNCS.PHASECHK.TRANS64.TRYWAIT P0, [R9+URZ], R4 ;  /* 0x00000004090075a7 */ /* 0x001064000800017f */
[----:B-1----:R-:W-:Y:S05]  /*8600*/  @!P0 NANOSLEEP.SYNCS 0x989680 ;  /* 0x009896800000895d */ /* 0x002fea0003900000 */
[----:B------:R-:W1:Y:S02]  /*8610*/  @!P0 SYNCS.PHASECHK.TRANS64 P0, [R9+URZ], R4 ;  /* 0x00000004090085a7 */ /* 0x000e64000800007f */
[----:B-1----:R-:W-:Y:S05]  /*8620*/  @!P0 BRA `(.L_x_145) ;  /* 0xfffffffc00f08947 */ /* 0x002fea000383ffff */
[----:B------:R-:W-:Y:S05]  /*8630*/  BRA `(.L_x_193) ;  /* 0xfffffff000047947 */ /* 0x000fea000383ffff */
.L_x_146:
[----:B0-----:R0:W1:Y:S02]  /*8640*/  SYNCS.PHASECHK.TRANS64.TRYWAIT P0, [R6+URZ], R5 ;  /* 0x00000005060075a7 */ /* 0x001064000800017f */
[----:B-1----:R-:W-:Y:S05]  /*8650*/  @!P0 NANOSLEEP.SYNCS 0x989680 ;  /* 0x009896800000895d */ /* 0x002fea0003900000 */
[----:B------:R-:W1:Y:S02]  /*8660*/  @!P0 SYNCS.PHASECHK.TRANS64 P0, [R6+URZ], R5 ;  /* 0x00000005060085a7 */ /* 0x000e64000800007f */
[----:B-1----:R-:W-:Y:S05]  /*8670*/  @!P0 BRA `(.L_x_146) ;  /* 0xfffffffc00f08947 */ /* 0x002fea000383ffff */
[----:B------:R-:W-:Y:S05]  /*8680*/  BRA `(.L_x_194) ;  /* 0xfffffff000147947 */ /* 0x000fea000383ffff */
.L_x_147:
[----:B0-----:R0:W1:Y:S02]  /*8690*/  SYNCS.PHASECHK.TRANS64.TRYWAIT P0, [R9+URZ], R4 ;  /* 0x00000004090075a7 */ /* 0x001064000800017f */
[----:B-1----:R-:W-:Y:S05]  /*86a0*/  @!P0 NANOSLEEP.SYNCS 0x989680 ;  /* 0x009896800000895d */ /* 0x002fea0003900000 */
[----:B------:R-:W1:Y:S02]  /*86b0*/  @!P0 SYNCS.PHASECHK.TRANS64 P0, [R9+URZ], R4 ;  /* 0x00000004090085a7 */ /* 0x000e64000800007f */
[----:B-1----:R-:W-:Y:S05]  /*86c0*/  @!P0 BRA `(.L_x_147) ;  /* 0xfffffffc00f08947 */ /* 0x002fea000383ffff */
[----:B------:R-:W-:Y:S05]  /*86d0*/  BRA `(.L_x_195) ;  /* 0xfffffff000247947 */ /* 0x000fea000383ffff */
.L_x_148:
[----:B0-----:R0:W1:Y:S02]  /*86e0*/  SYNCS.PHASECHK.TRANS64.TRYWAIT P0, [R10+URZ], R5 ;  /* 0x000000050a0075a7 */ /* 0x001064000800017f */
[----:B-1----:R-:W-:Y:S05]  /*86f0*/  @!P0 NANOSLEEP.SYNCS 0x989680 ;  /* 0x009896800000895d */ /* 0x002fea0003900000 */
[----:B------:R-:W1:Y:S02]  /*8700*/  @!P0 SYNCS.PHASECHK.TRANS64 P0, [R10+URZ], R5 ;  /* 0x000000050a0085a7 */ /* 0x000e64000800007f */
[----:B-1----:R-:W-:Y:S05]  /*8710*/  @!P0 BRA `(.L_x_148) ;  /* 0xfffffffc00f08947 */ /* 0x002fea000383ffff */
[----:B------:R-:W-:Y:S05]  /*8720*/  BRA `(.L_x_196) ;  /* 0xfffffff000347947 */ /* 0x000fea000383ffff */
.L_x_149:
[----:B-1----:R1:W2:Y:S02]  /*8730*/  SYNCS.PHASECHK.TRANS64.TRYWAIT P0, [R11+URZ], R6 ;  /* 0x000000060b0075a7 */ /* 0x0022a4000800017f */
[----:B--2---:R-:W-:Y:S05]  /*8740*/  @!P0 NANOSLEEP.SYNCS 0x989680 ;  /* 0x009896800000895d */ /* 0x004fea0003900000 */
[----:B------:R-:W2:Y:S02]  /*8750*/  @!P0 SYNCS.PHASECHK.TRANS64 P0, [R11+URZ], R6 ;  /* 0x000000060b0085a7 */ /* 0x000ea4000800007f */
[----:B--2---:R-:W-:Y:S05]  /*8760*/  @!P0 BRA `(.L_x_149) ;  /* 0xfffffffc00f08947 */ /* 0x004fea000383ffff */
[----:B------:R-:W-:Y:S05]  /*8770*/  BRA `(.L_x_197) ;  /* 0xfffffff0003c7947 */ /* 0x000fea000383ffff */
.L_x_198:
[----:B------:R-:W-:-:S00]  /*8780*/  BRA `(.L_x_198) ;  /* 0xfffffffc00fc7947 */ /* 0x000fc0000383ffff */
[----:B------:R-:W-:-:S00]  /*8790*/  NOP ;  /* 0x0000000000007918 */ /* 0x000fc00000000000 */
        /* <DEDUP_REMOVED lines=14> */
.L_x_199:


//--------------------- .nv.shared._ZN7cutlass13device_kernelINS_4gemm6kernel13GemmUniversalIN4cute5tupleIJiiiiEEENS1_10collective13CollectiveMmaINS1_37MainloopSm90TmaGmmaWarpSpecializedFP8ILi41ENS5_IJNS4_1CILi2EEENSA_ILi1EEESC_EEENS1_35KernelTmaWarpSpecializedCooperativeEEENS5_IJNSA_ILi128EEENSA_ILi48EEENSA_ILi32EEEEEENS_12float_e4m3_tENS5_IJlSC_lEEESK_SL_NS4_8TiledMMAINS4_8MMA_AtomIJNS4_4SM904GMMA30MMA_64x16x32_F32E4M3E4M3_SS_TNILNSP_7ScaleInE1ELSR_1EEEEEENS4_6LayoutISD_NS5_IJSC_NSA_ILi0EEESV_EEEEENS5_IJNS4_10UnderscoreESY_SY_EEEEENS4_13SM90_TMA_LOADENS4_14ComposedLayoutINS4_7SwizzleILi1ELi4ELi3EEENS4_18smem_ptr_flag_bitsILi8EEENSU_INS5_IJNSA_ILi8EEESI_EEENS5_IJSI_SC_EEEEEEEvNS4_8identityENS4_23SM90_TMA_LOAD_MULTICASTES1B_vS1C_EENS_8epilogue10collective6detail29Sm90TmaWarpSpecializedAdapterINS1G_15DefaultEpilogueISK_SL_SL_NS1F_6thread17LinearCombinationISK_Li1EffLNS1K_9ScaleType4KindE0ELNS_15FloatRoundStyleE2ESK_EENS1_15EpilogueDefaultEEEEEvvEEEEvNT_6ParamsE --------------------------
	.section	.nv.shared._ZN7cutlass13device_kernelINS_4gemm6kernel13GemmUniversalIN4cute5tupleIJiiiiEEENS1_10collective13CollectiveMmaINS1_37MainloopSm90TmaGmmaWarpSpecializedFP8ILi41ENS5_IJNS4_1CILi2EEENSA_ILi1EEESC_EEENS1_35KernelTmaWarpSpecializedCooperativeEEENS5_IJNSA_ILi128EEENSA_ILi48EEENSA_ILi32EEEEEENS_12float_e4m3_tENS5_IJlSC_lEEESK_SL_NS4_8TiledMMAINS4_8MMA_AtomIJNS4_4SM904GMMA30MMA_64x16x32_F32E4M3E4M3_SS_TNILNSP_7ScaleInE1ELSR_1EEEEEENS4_6LayoutISD_NS5_IJSC_NSA_ILi0EEESV_EEEEENS5_IJNS4_10UnderscoreESY_SY_EEEEENS4_13SM90_TMA_LOADENS4_14ComposedLayoutINS4_7SwizzleILi1ELi4ELi3EEENS4_18smem_ptr_flag_bitsILi8EEENSU_INS5_IJNSA_ILi8EEESI_EEENS5_IJSI_SC_EEEEEEEvNS4_8identityENS4_23SM90_TMA_LOAD_MULTICASTES1B_vS1C_EENS_8epilogue10collective6detail29Sm90TmaWarpSpecializedAdapterINS1G_15DefaultEpilogueISK_SL_SL_NS1F_6thread17LinearCombinationISK_Li1EffLNS1K_9ScaleType4KindE0ELNS_15FloatRoundStyleE2ESK_EENS1_15EpilogueDefaultEEEEEvvEEEEvNT_6ParamsE,"aw",@nobits
	.sectionflags	@""
	.align	16
	.zero		1024


//--------------------- .nv.shared.reserved.0     --------------------------
	.section	.nv.shared.reserved.0,"aw",@nobits
	.weak		__nv_reservedSMEM_offset_0_alias
	.size		__nv_reservedSMEM_offset_0_alias, 0, 0
	.other		__nv_reservedSMEM_offset_0_alias,@"STO_CUDA_RESERVED_SHARED STV_DEFAULT"
__nv_reservedSMEM_offset_0_alias:
	.zero		0


//--------------------- .nv.global                --------------------------
	.section	.nv.global,"aw",@nobits
.nv.global:
	.type		_ZN40_INTERNAL_e80decdb_4_k_cu_56b2eb54_100534cute1_E,@object
	.size		_ZN40_INTERNAL_e80decdb_4_k_cu_56b2eb54_100534cute1_E,(_ZN40_INTERNAL_e80decdb_4_k_cu_56b2eb54_100534cuda3std3__45__cpo6cbeginE - _ZN40_INTERNAL_e80decdb_4_k_cu_56b2eb54_100534cute1_E)
_ZN40_INTERNAL_e80decdb_4_k_cu_56b2eb54_100534cute1_E:
	.zero		1
	.type		_ZN40_INTERNAL_e80decdb_4_k_cu_56b2eb54_100534cuda3std3__45__cpo6cbeginE,@object
	.size		_ZN40_INTERNAL_e80decdb_4_k_cu_56b2eb54_100534cuda3std3__45__cpo6cbeginE,(_ZN40_INTERNAL_e80decdb_4_k_cu_56b2eb54_100534cuda3std3__48in_placeE - _ZN40_INTERNAL_e80decdb_4_k_cu_56b2eb54_100534cuda3std3__45__cpo6cbeginE)
_ZN40_INTERNAL_e80decdb_4_k_cu_56b2eb54_100534cuda3std3__45__cpo6cbeginE:
	.zero		1
	.type		_ZN40_INTERNAL_e80decdb_4_k_cu_56b2eb54_100534cuda3std3__48in_placeE,@object
	.size		_ZN40_INTERNAL_e80decdb_4_k_cu_56b2eb54_100534cuda3std3__48in_placeE,(_ZN40_INTERNAL_e80decdb_4_k_cu_56b2eb54_100534cuda3std6ranges3__45__cpo9iter_moveE - _ZN40_INTERNAL_e80decdb_4_k_cu_56b2eb54_100534cuda3std3__48in_placeE)
_ZN40_INTERNAL_e80decdb_4_k_cu_56b2eb54_100534cuda3std3__48in_placeE:
	.zero		1
	.type		_ZN40_INTERNAL_e80decdb_4_k_cu_56b2eb54_100534cuda3std6ranges3__45__cpo9iter_moveE,@object
	.size		_ZN40_INTERNAL_e80decdb_4_k_cu_56b2eb54_100534cuda3std6ranges3__45__cpo9iter_moveE,(_ZN40_INTERNAL_e80decdb_4_k_cu_56b2eb54_100534cuda3std3__45__cpo5beginE - _ZN40_INTERNAL_e80decdb_4_k_cu_56b2eb54_100534cuda3std6ranges3__45__cpo9iter_moveE)
_ZN40_INTERNAL_e80decdb_4_k_cu_56b2eb54_100534cuda3std6ranges3__45__cpo9iter_moveE:
	.zero		1
	.type		_ZN40_INTERNAL_e80decdb_4_k_cu_56b2eb54_100534cuda3std3__45__cpo5beginE,@object
	.size		_ZN40_INTERNAL_e80decdb_4_k_cu_56b2eb54_100534cuda3std3__45__cpo5beginE,(_ZN40_INTERNAL_e80decdb_4_k_cu_56b2eb54_100534cuda3std3__442_GLOBAL__N__e80decdb_4_k_cu_56b2eb54_100536ignoreE - _ZN40_INTERNAL_e80decdb_4_k_cu_56b2eb54_100534cuda3std3__45__cpo5beginE)
_ZN40_INTERNAL_e80decdb_4_k_cu_56b2eb54_100534cuda3std3__45__cpo5beginE:
	.zero		1
	.type		_ZN40_INTERNAL_e80decdb_4_k_cu_56b2eb54_100534cuda3std3__442_GLOBAL__N__e80decdb_4_k_cu_56b2eb54_100536ignoreE,@object
	.size		_ZN40_INTERNAL_e80decdb_4_k_cu_56b2eb54_100534cuda3std3__442_GLOBAL__N__e80decdb_4_k_cu_56b2eb54_100536ignoreE,(_ZN40_INTERNAL_e80decdb_4_k_cu_56b2eb54_100534cute7productE - _ZN40_INTERNAL_e80decdb_4_k_cu_56b2eb54_100534cuda3std3__442_GLOBAL__N__e80decdb_4_k_cu_56b2eb54_100536ignoreE)
_ZN40_INTERNAL_e80decdb_4_k_cu_56b2eb54_100534cuda3std3__442_GLOBAL__N__e80decdb_4_k_cu_56b2eb54_100536ignoreE:
	.zero		1
	.type		_ZN40_INTERNAL_e80decdb_4_k_cu_56b2eb54_100534cute7productE,@object
	.size		_ZN40_INTERNAL_e80decdb_4_k_cu_56b2eb54_100534cute7productE,(_ZN40_INTERNAL_e80decdb_4_k_cu_56b2eb54_100534cuda3std3__45__cpo3endE - _ZN40_INTERNAL_e80decdb_4_k_cu_56b2eb54_100534cute7productE)
_ZN40_INTERNAL_e80decdb_4_k_cu_56b2eb54_100534cute7productE:
	.zero		1
	.type		_ZN40_INTERNAL_e80decdb_4_k_cu_56b2eb54_100534cuda3std3__45__cpo3endE,@object
	.size		_ZN40_INTERNAL_e80decdb_4_k_cu_56b2eb54_100534cuda3std3__45__cpo3endE,(_ZN40_INTERNAL_e80decdb_4_k_cu_56b2eb54_100534cuda3std3__419piecewise_constructE - _ZN40_INTERNAL_e80decdb_4_k_cu_56b2eb54_100534cuda3std3__45__cpo3endE)
_ZN40_INTERNAL_e80decdb_4_k_cu_56b2eb54_100534cuda3std3__45__cpo3endE:
	.zero		1
	.type		_ZN40_INTERNAL_e80decdb_4_k_cu_56b2eb54_100534cuda3std3__419piecewise_constructE,@object
	.size		_ZN40_INTERNAL_e80decdb_4_k_cu_56b2eb54_100534cuda3std3__419piecewise_constructE,(_ZN40_INTERNAL_e80decdb_4_k_cu_56b2eb54_100534cuda3std3__45__cpo4cendE - _ZN40_INTERNAL_e80decdb_4_k_cu_56b2eb54_100534cuda3std3__419piecewise_constructE)
_ZN40_INTERNAL_e80decdb_4_k_cu_56b2eb54_100534cuda3std3__419piecewise_constructE:
	.zero		1
	.type		_ZN40_INTERNAL_e80decdb_4_k_cu_56b2eb54_100534cuda3std3__45__cpo4cendE,@object
	.size		_ZN40_INTERNAL_e80decdb_4_k_cu_56b2eb54_100534cuda3std3__45__cpo4cendE,(_ZN40_INTERNAL_e80decdb_4_k_cu_56b2eb54_100534cuda3std6ranges3__45__cpo4swapE - _ZN40_INTERNAL_e80decdb_4_k_cu_56b2eb54_100534cuda3std3__45__cpo4cendE)
_ZN40_INTERNAL_e80decdb_4_k_cu_56b2eb54_100534cuda3std3__45__cpo4cendE:
	.zero		1
	.type		_ZN40_INTERNAL_e80decdb_4_k_cu_56b2eb54_100534cuda3std6ranges3__45__cpo4swapE,@object
	.size		_ZN40_INTERNAL_e80decdb_4_k_cu_56b2eb54_100534cuda3std6ranges3__45__cpo4swapE,(.L_7 - _ZN40_INTERNAL_e80decdb_4_k_cu_56b2eb54_100534cuda3std6ranges3__45__cpo4swapE)
_ZN40_INTERNAL_e80decdb_4_k_cu_56b2eb54_100534cuda3std6ranges3__45__cpo4swapE:
	.zero		1
.L_7:


//--------------------- .nv.constant0._ZN7cutlass13device_kernelINS_4gemm6kernel13GemmUniversalIN4cute5tupleIJiiiiEEENS1_10collective13CollectiveMmaINS1_37MainloopSm90TmaGmmaWarpSpecializedFP8ILi41ENS5_IJNS4_1CILi2EEENSA_ILi1EEESC_EEENS1_35KernelTmaWarpSpecializedCooperativeEEENS5_IJNSA_ILi128EEENSA_ILi48EEENSA_ILi32EEEEEENS_12float_e4m3_tENS5_IJlSC_lEEESK_SL_NS4_8TiledMMAINS4_8MMA_AtomIJNS4_4SM904GMMA30MMA_64x16x32_F32E4M3E4M3_SS_TNILNSP_7ScaleInE1ELSR_1EEEEEENS4_6LayoutISD_NS5_IJSC_NSA_ILi0EEESV_EEEEENS5_IJNS4_10UnderscoreESY_SY_EEEEENS4_13SM90_TMA_LOADENS4_14ComposedLayoutINS4_7SwizzleILi1ELi4ELi3EEENS4_18smem_ptr_flag_bitsILi8EEENSU_INS5_IJNSA_ILi8EEESI_EEENS5_IJSI_SC_EEEEEEEvNS4_8identityENS4_23SM90_TMA_LOAD_MULTICASTES1B_vS1C_EENS_8epilogue10collective6detail29Sm90TmaWarpSpecializedAdapterINS1G_15DefaultEpilogueISK_SL_SL_NS1F_6thread17LinearCombinationISK_Li1EffLNS1K_9ScaleType4KindE0ELNS_15FloatRoundStyleE2ESK_EENS1_15EpilogueDefaultEEEEEvvEEEEvNT_6ParamsE --------------------------
	.section	.nv.constant0._ZN7cutlass13device_kernelINS_4gemm6kernel13GemmUniversalIN4cute5tupleIJiiiiEEENS1_10collective13CollectiveMmaINS1_37MainloopSm90TmaGmmaWarpSpecializedFP8ILi41ENS5_IJNS4_1CILi2EEENSA_ILi1EEESC_EEENS1_35KernelTmaWarpSpecializedCooperativeEEENS5_IJNSA_ILi128EEENSA_ILi48EEENSA_ILi32EEEEEENS_12float_e4m3_tENS5_IJlSC_lEEESK_SL_NS4_8TiledMMAINS4_8MMA_AtomIJNS4_4SM904GMMA30MMA_64x16x32_F32E4M3E4M3_SS_TNILNSP_7ScaleInE1ELSR_1EEEEEENS4_6LayoutISD_NS5_IJSC_NSA_ILi0EEESV_EEEEENS5_IJNS4_10UnderscoreESY_SY_EEEEENS4_13SM90_TMA_LOADENS4_14ComposedLayoutINS4_7SwizzleILi1ELi4ELi3EEENS4_18smem_ptr_flag_bitsILi8EEENSU_INS5_IJNSA_ILi8EEESI_EEENS5_IJSI_SC_EEEEEEEvNS4_8identityENS4_23SM90_TMA_LOAD_MULTICASTES1B_vS1C_EENS_8epilogue10collective6detail29Sm90TmaWarpSpecializedAdapterINS1G_15DefaultEpilogueISK_SL_SL_NS1F_6thread17LinearCombinationISK_Li1EffLNS1K_9ScaleType4KindE0ELNS_15FloatRoundStyleE2ESK_EENS1_15EpilogueDefaultEEEEEvvEEEEvNT_6ParamsE,"a",@progbits
	.sectionflags	@""
	.align	4
.nv.constant0._ZN7cutlass13device_kernelINS_4gemm6kernel13GemmUniversalIN4cute5tupleIJiiiiEEENS1_10collective13CollectiveMmaINS1_37MainloopSm90TmaGmmaWarpSpecializedFP8ILi41ENS5_IJNS4_1CILi2EEENSA_ILi1EEESC_EEENS1_35KernelTmaWarpSpecializedCooperativeEEENS5_IJNSA_ILi128EEENSA_ILi48EEENSA_ILi32EEEEEENS_12float_e4m3_tENS5_IJlSC_lEEESK_SL_NS4_8TiledMMAINS4_8MMA_AtomIJNS4_4SM904GMMA30MMA_64x16x32_F32E4M3E4M3_SS_TNILNSP_7ScaleInE1ELSR_1EEEEEENS4_6LayoutISD_NS5_IJSC_NSA_ILi0EEESV_EEEEENS5_IJNS4_10UnderscoreESY_SY_EEEEENS4_13SM90_TMA_LOADENS4_14ComposedLayoutINS4_7SwizzleILi1ELi4ELi3EEENS4_18smem_ptr_flag_bitsILi8EEENSU_INS5_IJNSA_ILi8EEESI_EEENS5_IJSI_SC_EEEEEEEvNS4_8identityENS4_23SM90_TMA_LOAD_MULTICASTES1B_vS1C_EENS_8epilogue10collective6detail29Sm90TmaWarpSpecializedAdapterINS1G_15DefaultEpilogueISK_SL_SL_NS1F_6thread17LinearCombinationISK_Li1EffLNS1K_9ScaleType4KindE0ELNS_15FloatRoundStyleE2ESK_EENS1_15EpilogueDefaultEEEEEvvEEEEvNT_6ParamsE:
	.zero		1664


//--------------------- SYMBOLS --------------------------

	.type		.nv.reservedSmem.offset0,@object
	.size		.nv.reservedSmem.offset0,0x4
